	.target	sm_90a

	.elftype	@"ET_EXEC"


//--------------------- .note.nv.tkinfo           --------------------------
	.section	.note.nv.tkinfo,"",@"SHT_NOTE"
	.sectionflags	@"SHF_NOTE_NV_TKINFO"
	.tkinfo
        /*0018*/ 	.word	0x00000002
        /*0030*/ 	.string	""
        /*0030*/ 	.string	"ptxas"
        /*0030*/ 	.string	"Cuda compilation tools, release 13.0, V13.0.88"
        /*0030*/ 	.string	"Build cuda_13.0.r13.0/compiler.36424714_0"
        /*0030*/ 	.string	"-arch sm_90a -m 64 "



//--------------------- .note.nv.cuinfo           --------------------------
	.section	.note.nv.cuinfo,"",@"SHT_NOTE"
	.sectionflags	@"SHF_NOTE_NV_CUINFO"
        /*0018*/ 	.short	0x0002
        /*001a*/ 	.short	0x005a
        /*001c*/ 	.short	0x0082
	.zero		2


//--------------------- .nv.info                  --------------------------
	.section	.nv.info,"",@"SHT_CUDA_INFO"
	.align	4


	//----- nvinfo : EIATTR_REGCOUNT
	.align		4
        /*0000*/ 	.byte	0x04, 0x2f
        /*0002*/ 	.short	(.L_15 - .L_14)
	.align		4
.L_14:
        /*0004*/ 	.word	index@(_ZN7cutlass13device_kernelINS_4gemm6kernel13GemmUniversalIN4cute5tupleIJiiiiEEENS1_10collective13CollectiveMmaINS1_34MainloopSm90TmaGmmaWarpSpecializedILi5ENS5_IJNS4_1CILi1EEESB_SB_EEENS1_32KernelTmaWarpSpecializedPingpongEEENS5_IJNSA_ILi64EEENSA_ILi256EEESF_EEENS_10bfloat16_tENS5_IJlSB_lEEESI_SJ_NS4_8TiledMMAINS4_8MMA_AtomIJNS4_4SM904GMMA28MMA_64x256x16_F32BF16BF16_SSILNSN_5MajorE0ELSP_0ELNSN_7ScaleInE1ELSQ_1EEEEEENS4_6LayoutISC_NS5_IJNSA_ILi0EEESU_SU_EEEEENS5_IJNS4_10UnderscoreESX_SX_EEEEENS4_13SM90_TMA_LOADENS4_14ComposedLayoutINS4_7SwizzleILi3ELi4ELi3EEENS4_18smem_ptr_flag_bitsILi16EEENST_INS5_IJNSA_ILi8EEESF_EEENS5_IJSF_SB_EEEEEEEvNS4_8identityES10_S1A_vS1B_EENS_8epilogue10collective6detail29Sm90TmaWarpSpecializedAdapterINS1E_15DefaultEpilogueISI_SJ_SJ_NS1D_6thread17LinearCombinationISI_Li1EffLNS1I_9ScaleType4KindE0ELNS_15FloatRoundStyleE2ESI_EENS1_15EpilogueDefaultEEEEEvvEEEEvNT_6ParamsE)
        /*0008*/ 	.word	0x000000a8


	//----- nvinfo : EIATTR_FRAME_SIZE
	.align		4
.L_15:
        /*000c*/ 	.byte	0x04, 0x11
        /*000e*/ 	.short	(.L_17 - .L_16)
	.align		4
.L_16:
        /*0010*/ 	.word	index@(_ZN7cutlass13device_kernelINS_4gemm6kernel13GemmUniversalIN4cute5tupleIJiiiiEEENS1_10collective13CollectiveMmaINS1_34MainloopSm90TmaGmmaWarpSpecializedILi5ENS5_IJNS4_1CILi1EEESB_SB_EEENS1_32KernelTmaWarpSpecializedPingpongEEENS5_IJNSA_ILi64EEENSA_ILi256EEESF_EEENS_10bfloat16_tENS5_IJlSB_lEEESI_SJ_NS4_8TiledMMAINS4_8MMA_AtomIJNS4_4SM904GMMA28MMA_64x256x16_F32BF16BF16_SSILNSN_5MajorE0ELSP_0ELNSN_7ScaleInE1ELSQ_1EEEEEENS4_6LayoutISC_NS5_IJNSA_ILi0EEESU_SU_EEEEENS5_IJNS4_10UnderscoreESX_SX_EEEEENS4_13SM90_TMA_LOADENS4_14ComposedLayoutINS4_7SwizzleILi3ELi4ELi3EEENS4_18smem_ptr_flag_bitsILi16EEENST_INS5_IJNSA_ILi8EEESF_EEENS5_IJSF_SB_EEEEEEEvNS4_8identityES10_S1A_vS1B_EENS_8epilogue10collective6detail29Sm90TmaWarpSpecializedAdapterINS1E_15DefaultEpilogueISI_SJ_SJ_NS1D_6thread17LinearCombinationISI_Li1EffLNS1I_9ScaleType4KindE0ELNS_15FloatRoundStyleE2ESI_EENS1_15EpilogueDefaultEEEEEvvEEEEvNT_6ParamsE)
        /*0014*/ 	.word	0x00000008


	//----- nvinfo : EIATTR_MIN_STACK_SIZE
	.align		4
.L_17:
        /*0018*/ 	.byte	0x04, 0x12
        /*001a*/ 	.short	(.L_19 - .L_18)
	.align		4
.L_18:
        /*001c*/ 	.word	index@(_ZN7cutlass13device_kernelINS_4gemm6kernel13GemmUniversalIN4cute5tupleIJiiiiEEENS1_10collective13CollectiveMmaINS1_34MainloopSm90TmaGmmaWarpSpecializedILi5ENS5_IJNS4_1CILi1EEESB_SB_EEENS1_32KernelTmaWarpSpecializedPingpongEEENS5_IJNSA_ILi64EEENSA_ILi256EEESF_EEENS_10bfloat16_tENS5_IJlSB_lEEESI_SJ_NS4_8TiledMMAINS4_8MMA_AtomIJNS4_4SM904GMMA28MMA_64x256x16_F32BF16BF16_SSILNSN_5MajorE0ELSP_0ELNSN_7ScaleInE1ELSQ_1EEEEEENS4_6LayoutISC_NS5_IJNSA_ILi0EEESU_SU_EEEEENS5_IJNS4_10UnderscoreESX_SX_EEEEENS4_13SM90_TMA_LOADENS4_14ComposedLayoutINS4_7SwizzleILi3ELi4ELi3EEENS4_18smem_ptr_flag_bitsILi16EEENST_INS5_IJNSA_ILi8EEESF_EEENS5_IJSF_SB_EEEEEEEvNS4_8identityES10_S1A_vS1B_EENS_8epilogue10collective6detail29Sm90TmaWarpSpecializedAdapterINS1E_15DefaultEpilogueISI_SJ_SJ_NS1D_6thread17LinearCombinationISI_Li1EffLNS1I_9ScaleType4KindE0ELNS_15FloatRoundStyleE2ESI_EENS1_15EpilogueDefaultEEEEEvvEEEEvNT_6ParamsE)
        /*0020*/ 	.word	0x00000008
.L_19:


//--------------------- .nv.compat                --------------------------
	.section	.nv.compat,"",@"SHT_CUDA_COMPAT_INFO"
	.align	4
        /*0000*/ 	.byte	0x02, 0x09, 0x01, 0x00, 0x02, 0x02, 0x04, 0x00, 0x02, 0x05, 0x05, 0x00, 0x03, 0x07, 0x01, 0x01
        /*0010*/ 	.byte	0x02, 0x03, 0x01, 0x00, 0x02, 0x06, 0x01, 0x00, 0x04, 0x0b, 0x08, 0x00, 0x00, 0x00, 0x00, 0x00
        /*0020*/ 	.byte	0x00, 0x00, 0x00, 0x00


//--------------------- .nv.info._ZN7cutlass13device_kernelINS_4gemm6kernel13GemmUniversalIN4cute5tupleIJiiiiEEENS1_10collective13CollectiveMmaINS1_34MainloopSm90TmaGmmaWarpSpecializedILi5ENS5_IJNS4_1CILi1EEESB_SB_EEENS1_32KernelTmaWarpSpecializedPingpongEEENS5_IJNSA_ILi64EEENSA_ILi256EEESF_EEENS_10bfloat16_tENS5_IJlSB_lEEESI_SJ_NS4_8TiledMMAINS4_8MMA_AtomIJNS4_4SM904GMMA28MMA_64x256x16_F32BF16BF16_SSILNSN_5MajorE0ELSP_0ELNSN_7ScaleInE1ELSQ_1EEEEEENS4_6LayoutISC_NS5_IJNSA_ILi0EEESU_SU_EEEEENS5_IJNS4_10UnderscoreESX_SX_EEEEENS4_13SM90_TMA_LOADENS4_14ComposedLayoutINS4_7SwizzleILi3ELi4ELi3EEENS4_18smem_ptr_flag_bitsILi16EEENST_INS5_IJNSA_ILi8EEESF_EEENS5_IJSF_SB_EEEEEEEvNS4_8identityES10_S1A_vS1B_EENS_8epilogue10collective6detail29Sm90TmaWarpSpecializedAdapterINS1E_15DefaultEpilogueISI_SJ_SJ_NS1D_6thread17LinearCombinationISI_Li1EffLNS1I_9ScaleType4KindE0ELNS_15FloatRoundStyleE2ESI_EENS1_15EpilogueDefaultEEEEEvvEEEEvNT_6ParamsE --------------------------
	.section	.nv.info._ZN7cutlass13device_kernelINS_4gemm6kernel13GemmUniversalIN4cute5tupleIJiiiiEEENS1_10collective13CollectiveMmaINS1_34MainloopSm90TmaGmmaWarpSpecializedILi5ENS5_IJNS4_1CILi1EEESB_SB_EEENS1_32KernelTmaWarpSpecializedPingpongEEENS5_IJNSA_ILi64EEENSA_ILi256EEESF_EEENS_10bfloat16_tENS5_IJlSB_lEEESI_SJ_NS4_8TiledMMAINS4_8MMA_AtomIJNS4_4SM904GMMA28MMA_64x256x16_F32BF16BF16_SSILNSN_5MajorE0ELSP_0ELNSN_7ScaleInE1ELSQ_1EEEEEENS4_6LayoutISC_NS5_IJNSA_ILi0EEESU_SU_EEEEENS5_IJNS4_10UnderscoreESX_SX_EEEEENS4_13SM90_TMA_LOADENS4_14ComposedLayoutINS4_7SwizzleILi3ELi4ELi3EEENS4_18smem_ptr_flag_bitsILi16EEENST_INS5_IJNSA_ILi8EEESF_EEENS5_IJSF_SB_EEEEEEEvNS4_8identityES10_S1A_vS1B_EENS_8epilogue10collective6detail29Sm90TmaWarpSpecializedAdapterINS1E_15DefaultEpilogueISI_SJ_SJ_NS1D_6thread17LinearCombinationISI_Li1EffLNS1I_9ScaleType4KindE0ELNS_15FloatRoundStyleE2ESI_EENS1_15EpilogueDefaultEEEEEvvEEEEvNT_6ParamsE,"",@"SHT_CUDA_INFO"
	.sectionflags	@""
	.align	4


	//----- nvinfo : EIATTR_CUDA_API_VERSION
	.align		4
        /*0000*/ 	.byte	0x04, 0x37
        /*0002*/ 	.short	(.L_21 - .L_20)
.L_20:
        /*0004*/ 	.word	0x00000082


	//----- nvinfo : EIATTR_KPARAM_INFO
	.align		4
.L_21:
        /*0008*/ 	.byte	0x04, 0x17
        /*000a*/ 	.short	(.L_23 - .L_22)
.L_22:
        /*000c*/ 	.word	0x00000000
        /*0010*/ 	.short	0x0000
        /*0012*/ 	.short	0x0070
        /*0014*/ 	.byte	0x00, 0xf0, 0x01, 0x10


	//----- nvinfo : EIATTR_SPARSE_MMA_MASK
	.align		4
.L_23:
        /*0018*/ 	.byte	0x03, 0x50
        /*001a*/ 	.short	0x0000


	//----- nvinfo : EIATTR_MAXREG_COUNT
	.align		4
        /*001c*/ 	.byte	0x03, 0x1b
        /*001e*/ 	.short	0x00a8


	//----- nvinfo : EIATTR_NUM_BARRIERS
	.align		4
        /*0020*/ 	.byte	0x02, 0x4c
        /*0022*/ 	.byte	0x01
	.zero		1


	//----- nvinfo : EIATTR_EXTERNS
	.align		4
        /*0024*/ 	.byte	0x04, 0x0f
        /*0026*/ 	.short	(.L_25 - .L_24)


	//   ....[0]....
	.align		4
.L_24:
        /*0028*/ 	.word	index@(__assertfail)


	//----- nvinfo : EIATTR_ANNOTATIONS
	.align		4
.L_25:
        /*002c*/ 	.byte	0x04, 0x55
        /*002e*/ 	.short	(.L_27 - .L_26)


	//   ....[0]....
.L_26:
        /*0030*/ 	.word	0x00000001
        /*0034*/ 	.byte	0xf0, 0x0a, 0x00, 0x00, 0x01, 0x00, 0x00, 0x00, 0xe0, 0x9c, 0x00, 0x00, 0x01, 0x00, 0x00, 0x00
        /*0044*/ 	.byte	0xf0, 0xa8, 0x00, 0x00


	//----- nvinfo : EIATTR_MERCURY_ISA_VERSION
	.align		4
.L_27:
        /*0048*/ 	.byte	0x03, 0x5f
        /*004a*/ 	.short	0x0101


	//----- nvinfo : EIATTR_INT_WARP_WIDE_INSTR_OFFSETS
	.align		4
        /*004c*/ 	.byte	0x04, 0x31
        /*004e*/ 	.short	(.L_29 - .L_28)


	//   ....[0]....
.L_28:
        /*0050*/ 	.word	0x00000400


	//   ....[1]....
        /*0054*/ 	.word	0x00000420


	//   ....[2]....
        /*0058*/ 	.word	0x000004a0


	//   ....[3]....
        /*005c*/ 	.word	0x000004b0


	//   ....[4]....
        /*0060*/ 	.word	0x000004c0


	//   ....[5]....
        /*0064*/ 	.word	0x000004e0


	//   ....[6]....
        /*0068*/ 	.word	0x00000570


	//   ....[7]....
        /*006c*/ 	.word	0x00000590


	//----- nvinfo : EIATTR_COOP_GROUP_MASK_REGIDS
	.align		4
.L_29:
        /*0070*/ 	.byte	0x04, 0x29
        /*0072*/ 	.short	(.L_31 - .L_30)


	//   ....[0]....
.L_30:
        /*0074*/ 	.word	0xffffffff


	//   ....[1]....
        /*0078*/ 	.word	0xffffffff


	//   ....[2]....
        /*007c*/ 	.word	0xffffffff


	//   ....[3]....
        /*0080*/ 	.word	0xffffffff


	//   ....[4]....
        /*0084*/ 	.word	0xffffffff


	//   ....[5]....
        /*0088*/ 	.word	0xffffffff


	//----- nvinfo : EIATTR_COOP_GROUP_INSTR_OFFSETS
	.align		4
.L_31:
        /*008c*/ 	.byte	0x04, 0x28
        /*008e*/ 	.short	(.L_33 - .L_32)


	//   ....[0]....
.L_32:
        /*0090*/ 	.word	0x00000070


	//   ....[1]....
        /*0094*/ 	.word	0x00000080


	//   ....[2]....
        /*0098*/ 	.word	0x00000140


	//   ....[3]....
        /*009c*/ 	.word	0x000002f0


	//   ....[4]....
        /*00a0*/ 	.word	0x00000330


	//   ....[5]....
        /*00a4*/ 	.word	0x00000380


	//----- nvinfo : EIATTR_REG_RECONFIG
	.align		4
.L_33:
        /*00a8*/ 	.byte	0x01, 0x54
	.zero		2


	//----- nvinfo : EIATTR_SYSCALL_OFFSETS
	.align		4
        /*00ac*/ 	.byte	0x04, 0x46
        /*00ae*/ 	.short	(.L_35 - .L_34)


	//   ....[0]....
.L_34:
        /*00b0*/ 	.word	0x000015a0


	//----- nvinfo : EIATTR_MBARRIER_INSTR_OFFSETS
	.align		4
.L_35:
        /*00b4*/ 	.byte	0x04, 0x39
        /*00b6*/ 	.short	(.L_37 - .L_36)


	//   ....[0]....
.L_36:
        /*00b8*/ 	.word	0x00000240
        /*00bc*/ 	.word	0x000000ff
        /*00c0*/ 	.word	0x00000000
        /*00c4*/ 	.short	0x0100
        /*00c6*/ 	.byte	0x08
	.zero		1


	//   ....[1]....
        /*00c8*/ 	.word	0x00000250
        /*00cc*/ 	.word	0x000000ff
        /*00d0*/ 	.word	0x00000028
        /*00d4*/ 	.short	0x0100
        /*00d6*/ 	.byte	0x08
	.zero		1


	//   ....[2]....
        /*00d8*/ 	.word	0x00000260
        /*00dc*/ 	.word	0x000000ff
        /*00e0*/ 	.word	0x00000008
        /*00e4*/ 	.short	0x0100
        /*00e6*/ 	.byte	0x08
	.zero		1


	//   ....[3]....
        /*00e8*/ 	.word	0x00000270
        /*00ec*/ 	.word	0x000000ff
        /*00f0*/ 	.word	0x00000030
        /*00f4*/ 	.short	0x0100
        /*00f6*/ 	.byte	0x08
	.zero		1


	//   ....[4]....
        /*00f8*/ 	.word	0x00000280
        /*00fc*/ 	.word	0x000000ff
        /*0100*/ 	.word	0x00000010
        /*0104*/ 	.short	0x0100
        /*0106*/ 	.byte	0x08
	.zero		1


	//   ....[5]....
        /*0108*/ 	.word	0x00000290
        /*010c*/ 	.word	0x000000ff
        /*0110*/ 	.word	0x00000038
        /*0114*/ 	.short	0x0100
        /*0116*/ 	.byte	0x08
	.zero		1


	//   ....[6]....
        /*0118*/ 	.word	0x000002a0
        /*011c*/ 	.word	0x000000ff
        /*0120*/ 	.word	0x00000018
        /*0124*/ 	.short	0x0100
        /*0126*/ 	.byte	0x08
	.zero		1


	//   ....[7]....
        /*0128*/ 	.word	0x000002b0
        /*012c*/ 	.word	0x000000ff
        /*0130*/ 	.word	0x00000040
        /*0134*/ 	.short	0x0100
        /*0136*/ 	.byte	0x08
	.zero		1


	//   ....[8]....
        /*0138*/ 	.word	0x000002c0
        /*013c*/ 	.word	0x000000ff
        /*0140*/ 	.word	0x00000020
        /*0144*/ 	.short	0x0100
        /*0146*/ 	.byte	0x08
	.zero		1


	//   ....[9]....
        /*0148*/ 	.word	0x000002d0
        /*014c*/ 	.word	0x000000ff
        /*0150*/ 	.word	0x00000048
        /*0154*/ 	.short	0x0100
        /*0156*/ 	.byte	0x08
	.zero		1


	//   ....[10]....
        /*0158*/ 	.word	0x000005d0
        /*015c*/ 	.word	0x000000ff
        /*0160*/ 	.word	0x00000080
        /*0164*/ 	.short	0x0100
        /*0166*/ 	.byte	0x08
	.zero		1


	//   ....[11]....
        /*0168*/ 	.word	0x00000640
        /*016c*/ 	.word	0x000000ff
        /*0170*/ 	.word	0x00000088
        /*0174*/ 	.short	0x0100
        /*0176*/ 	.byte	0x08
	.zero		1


	//   ....[12]....
        /*0178*/ 	.word	0x00000660
        /*017c*/ 	.word	0x000000ff
        /*0180*/ 	.word	0x00000060
        /*0184*/ 	.short	0x0100
        /*0186*/ 	.byte	0x09
	.zero		1


	//   ....[13]....
        /*0188*/ 	.word	0x00000670
        /*018c*/ 	.word	0x000000ff
        /*0190*/ 	.word	0x00000068
        /*0194*/ 	.short	0x0100
        /*0196*/ 	.byte	0x09
	.zero		1


	//   ....[14]....
        /*0198*/ 	.word	0x00000680
        /*019c*/ 	.word	0x000000ff
        /*01a0*/ 	.word	0x00000070
        /*01a4*/ 	.short	0x0100
        /*01a6*/ 	.byte	0x09
	.zero		1


	//   ....[15]....
        /*01a8*/ 	.word	0x00000690
        /*01ac*/ 	.word	0x000000ff
        /*01b0*/ 	.word	0x00000078
        /*01b4*/ 	.short	0x0100
        /*01b6*/ 	.byte	0x09
	.zero		1


	//   ....[16]....
        /*01b8*/ 	.word	0x00001480
        /*01bc*/ 	.word	0x0000009d
        /*01c0*/ 	.word	0x00000000
        /*01c4*/ 	.short	0x010a
        /*01c6*/ 	.byte	0x2a
	.zero		1


	//   ....[17]....
        /*01c8*/ 	.word	0x00001620
        /*01cc*/ 	.word	0x00000003
        /*01d0*/ 	.word	0x00000000
        /*01d4*/ 	.short	0x010a
        /*01d6*/ 	.byte	0x3f
	.zero		1


	//   ....[18]....
        /*01d8*/ 	.word	0x00001680
        /*01dc*/ 	.word	0x00000003
        /*01e0*/ 	.word	0x00000000
        /*01e4*/ 	.short	0x010a
        /*01e6*/ 	.byte	0x3f
	.zero		1


	//   ....[19]....
        /*01e8*/ 	.word	0x00001a10
        /*01ec*/ 	.word	0x000000ff
        /*01f0*/ 	.word	0x00000000
        /*01f4*/ 	.short	0x010a
        /*01f6*/ 	.byte	0x04
	.zero		1


	//   ....[20]....
        /*01f8*/ 	.word	0x00001a50
        /*01fc*/ 	.word	0x000000ff
        /*0200*/ 	.word	0x00000000
        /*0204*/ 	.short	0x010a
        /*0206*/ 	.byte	0x04
	.zero		1


	//   ....[21]....
        /*0208*/ 	.word	0x00001ce0
        /*020c*/ 	.word	0x000000ff
        /*0210*/ 	.word	0x00000000
        /*0214*/ 	.short	0x0101
        /*0216*/ 	.byte	0x04
	.zero		1


	//   ....[22]....
        /*0218*/ 	.word	0x00001dd0
        /*021c*/ 	.word	0x0000009e
        /*0220*/ 	.word	0x00000000
        /*0224*/ 	.short	0x0101
        /*0226*/ 	.byte	0x2d
	.zero		1


	//   ....[23]....
        /*0228*/ 	.word	0x00001ea0
        /*022c*/ 	.word	0x000000ff
        /*0230*/ 	.word	0x00000000
        /*0234*/ 	.short	0x0101
        /*0236*/ 	.byte	0x06
	.zero		1


	//   ....[24]....
        /*0238*/ 	.word	0x00001f50
        /*023c*/ 	.word	0x0000009d
        /*0240*/ 	.word	0x00000010
        /*0244*/ 	.short	0x010a
        /*0246*/ 	.byte	0x2a
	.zero		1


	//   ....[25]....
        /*0248*/ 	.word	0x00009d00
        /*024c*/ 	.word	0x000000a0
        /*0250*/ 	.word	0x00000000
        /*0254*/ 	.short	0x0101
        /*0256*/ 	.byte	0x2d
	.zero		1


	//   ....[26]....
        /*0258*/ 	.word	0x0000a660
        /*025c*/ 	.word	0x0000000a
        /*0260*/ 	.word	0x00000028
        /*0264*/ 	.short	0x010a
        /*0266*/ 	.byte	0x3f
	.zero		1


	//   ....[27]....
        /*0268*/ 	.word	0x0000aa00
        /*026c*/ 	.word	0x00000005
        /*0270*/ 	.word	0x00000088
        /*0274*/ 	.short	0x0101
        /*0276*/ 	.byte	0x3f
	.zero		1


	//   ....[28]....
        /*0278*/ 	.word	0x0000b180
        /*027c*/ 	.word	0x00000009
        /*0280*/ 	.word	0x00000000
        /*0284*/ 	.short	0x010a
        /*0286*/ 	.byte	0x3f
	.zero		1


	//   ....[29]....
        /*0288*/ 	.word	0x0000b200
        /*028c*/ 	.word	0x00000008
        /*0290*/ 	.word	0x00000000
        /*0294*/ 	.short	0x010a
        /*0296*/ 	.byte	0x3f
	.zero		1


	//   ....[30]....
        /*0298*/ 	.word	0x0000b290
        /*029c*/ 	.word	0x00000009
        /*02a0*/ 	.word	0x00000000
        /*02a4*/ 	.short	0x010a
        /*02a6*/ 	.byte	0x3f
	.zero		1


	//   ....[31]....
        /*02a8*/ 	.word	0x0000b320
        /*02ac*/ 	.word	0x00000006
        /*02b0*/ 	.word	0x00000000
        /*02b4*/ 	.short	0x010a
        /*02b6*/ 	.byte	0x3f
	.zero		1


	//   ....[32]....
        /*02b8*/ 	.word	0x0000b3b0
        /*02bc*/ 	.word	0x00000003
        /*02c0*/ 	.word	0x00000000
        /*02c4*/ 	.short	0x010a
        /*02c6*/ 	.byte	0x3f
	.zero		1


	//   ....[33]....
        /*02c8*/ 	.word	0x0000b410
        /*02cc*/ 	.word	0x0000009f
        /*02d0*/ 	.word	0x00000000
        /*02d4*/ 	.short	0x010a
        /*02d6*/ 	.byte	0x3f
	.zero		1


	//   ....[34]....
        /*02d8*/ 	.word	0x0000b460
        /*02dc*/ 	.word	0x00000003
        /*02e0*/ 	.word	0x00000000
        /*02e4*/ 	.short	0x010a
        /*02e6*/ 	.byte	0x3f
	.zero		1


	//   ....[35]....
        /*02e8*/ 	.word	0x0000b4c0
        /*02ec*/ 	.word	0x00000004
        /*02f0*/ 	.word	0x00000000
        /*02f4*/ 	.short	0x010a
        /*02f6*/ 	.byte	0x3f
	.zero		1


	//   ....[36]....
        /*02f8*/ 	.word	0x0000b510
        /*02fc*/ 	.word	0x0000009f
        /*0300*/ 	.word	0x00000010
        /*0304*/ 	.short	0x010a
        /*0306*/ 	.byte	0x3f
	.zero		1


	//   ....[37]....
        /*0308*/ 	.word	0x0000b5e0
        /*030c*/ 	.word	0x0000000a
        /*0310*/ 	.word	0x00000028
        /*0314*/ 	.short	0x010a
        /*0316*/ 	.byte	0x3f
	.zero		1


	//   ....[38]....
        /*0318*/ 	.word	0x0000b6b0
        /*031c*/ 	.word	0x00000009
        /*0320*/ 	.word	0x00000000
        /*0324*/ 	.short	0x010a
        /*0326*/ 	.byte	0x3f
	.zero		1


	//   ....[39]....
        /*0328*/ 	.word	0x0000b700
        /*032c*/ 	.word	0x00000008
        /*0330*/ 	.word	0x00000000
        /*0334*/ 	.short	0x010a
        /*0336*/ 	.byte	0x3f
	.zero		1


	//   ....[40]....
        /*0338*/ 	.word	0x0000b750
        /*033c*/ 	.word	0x00000009
        /*0340*/ 	.word	0x00000000
        /*0344*/ 	.short	0x010a
        /*0346*/ 	.byte	0x3f
	.zero		1


	//   ....[41]....
        /*0348*/ 	.word	0x0000b7a0
        /*034c*/ 	.word	0x00000006
        /*0350*/ 	.word	0x00000000
        /*0354*/ 	.short	0x010a
        /*0356*/ 	.byte	0x3f
	.zero		1


	//----- nvinfo : EIATTR_NUM_MBARRIERS
	.align		4
.L_37:
        /*0358*/ 	.byte	0x03, 0x38
        /*035a*/ 	.short	0x0010


	//----- nvinfo : EIATTR_EXIT_INSTR_OFFSETS
	.align		4
        /*035c*/ 	.byte	0x04, 0x1c
        /*035e*/ 	.short	(.L_39 - .L_38)


	//   ....[0]....
.L_38:
        /*0360*/ 	.word	0x000011a0


	//   ....[1]....
        /*0364*/ 	.word	0x00001200


	//   ....[2]....
        /*0368*/ 	.word	0x0000a390


	//   ....[3]....
        /*036c*/ 	.word	0x0000a3c0


	//   ....[4]....
        /*0370*/ 	.word	0x0000b400


	//----- nvinfo : EIATTR_MAX_THREADS
	.align		4
.L_39:
        /*0374*/ 	.byte	0x04, 0x05
        /*0376*/ 	.short	(.L_41 - .L_40)
.L_40:
        /*0378*/ 	.word	0x00000180
        /*037c*/ 	.word	0x00000001
        /*0380*/ 	.word	0x00000001


	//----- nvinfo : EIATTR_CRS_STACK_SIZE
	.align		4
.L_41:
        /*0384*/ 	.byte	0x04, 0x1e
        /*0386*/ 	.short	(.L_43 - .L_42)
.L_42:
        /*0388*/ 	.word	0x00000000


	//----- nvinfo : EIATTR_CBANK_PARAM_SIZE
	.align		4
.L_43:
        /*038c*/ 	.byte	0x03, 0x19
        /*038e*/ 	.short	0x0470


	//----- nvinfo : EIATTR_PARAM_CBANK
	.align		4
        /*0390*/ 	.byte	0x04, 0x0a
        /*0392*/ 	.short	(.L_45 - .L_44)
	.align		4
.L_44:
        /*0394*/ 	.word	index@(.nv.constant0._ZN7cutlass13device_kernelINS_4gemm6kernel13GemmUniversalIN4cute5tupleIJiiiiEEENS1_10collective13CollectiveMmaINS1_34MainloopSm90TmaGmmaWarpSpecializedILi5ENS5_IJNS4_1CILi1EEESB_SB_EEENS1_32KernelTmaWarpSpecializedPingpongEEENS5_IJNSA_ILi64EEENSA_ILi256EEESF_EEENS_10bfloat16_tENS5_IJlSB_lEEESI_SJ_NS4_8TiledMMAINS4_8MMA_AtomIJNS4_4SM904GMMA28MMA_64x256x16_F32BF16BF16_SSILNSN_5MajorE0ELSP_0ELNSN_7ScaleInE1ELSQ_1EEEEEENS4_6LayoutISC_NS5_IJNSA_ILi0EEESU_SU_EEEEENS5_IJNS4_10UnderscoreESX_SX_EEEEENS4_13SM90_TMA_LOADENS4_14ComposedLayoutINS4_7SwizzleILi3ELi4ELi3EEENS4_18smem_ptr_flag_bitsILi16EEENST_INS5_IJNSA_ILi8EEESF_EEENS5_IJSF_SB_EEEEEEEvNS4_8identityES10_S1A_vS1B_EENS_8epilogue10collective6detail29Sm90TmaWarpSpecializedAdapterINS1E_15DefaultEpilogueISI_SJ_SJ_NS1D_6thread17LinearCombinationISI_Li1EffLNS1I_9ScaleType4KindE0ELNS_15FloatRoundStyleE2ESI_EENS1_15EpilogueDefaultEEEEEvvEEEEvNT_6ParamsE)
        /*0398*/ 	.short	0x0210
        /*039a*/ 	.short	0x0470


	//----- nvinfo : EIATTR_SW_WAR
	.align		4
.L_45:
        /*039c*/ 	.byte	0x04, 0x36
        /*039e*/ 	.short	(.L_47 - .L_46)
.L_46:
        /*03a0*/ 	.word	0x00000008
.L_47:


//--------------------- .nv.callgraph             --------------------------
	.section	.nv.callgraph,"",@"SHT_CUDA_CALLGRAPH"
	.align	4
	.sectionentsize	8
	.align		4
        /*0000*/ 	.word	0x00000000
	.align		4
        /*0004*/ 	.word	0xffffffff
	.align		4
        /*0008*/ 	.word	index@(_ZN7cutlass13device_kernelINS_4gemm6kernel13GemmUniversalIN4cute5tupleIJiiiiEEENS1_10collective13CollectiveMmaINS1_34MainloopSm90TmaGmmaWarpSpecializedILi5ENS5_IJNS4_1CILi1EEESB_SB_EEENS1_32KernelTmaWarpSpecializedPingpongEEENS5_IJNSA_ILi64EEENSA_ILi256EEESF_EEENS_10bfloat16_tENS5_IJlSB_lEEESI_SJ_NS4_8TiledMMAINS4_8MMA_AtomIJNS4_4SM904GMMA28MMA_64x256x16_F32BF16BF16_SSILNSN_5MajorE0ELSP_0ELNSN_7ScaleInE1ELSQ_1EEEEEENS4_6LayoutISC_NS5_IJNSA_ILi0EEESU_SU_EEEEENS5_IJNS4_10UnderscoreESX_SX_EEEEENS4_13SM90_TMA_LOADENS4_14ComposedLayoutINS4_7SwizzleILi3ELi4ELi3EEENS4_18smem_ptr_flag_bitsILi16EEENST_INS5_IJNSA_ILi8EEESF_EEENS5_IJSF_SB_EEEEEEEvNS4_8identityES10_S1A_vS1B_EENS_8epilogue10collective6detail29Sm90TmaWarpSpecializedAdapterINS1E_15DefaultEpilogueISI_SJ_SJ_NS1D_6thread17LinearCombinationISI_Li1EffLNS1I_9ScaleType4KindE0ELNS_15FloatRoundStyleE2ESI_EENS1_15EpilogueDefaultEEEEEvvEEEEvNT_6ParamsE)
	.align		4
        /*000c*/ 	.word	index@(__assertfail)
	.align		4
        /*0010*/ 	.word	0x00000000
	.align		4
        /*0014*/ 	.word	0xfffffffe
	.align		4
        /*0018*/ 	.word	0x00000000
	.align		4
        /*001c*/ 	.word	0xfffffffd
	.align		4
        /*0020*/ 	.word	0x00000000
	.align		4
        /*0024*/ 	.word	0xfffffffc


//--------------------- .nv.constant4             --------------------------
	.section	.nv.constant4,"a",@progbits
	.align	8
	.align		8
.nv.constant4:
        /*0000*/ 	.dword	__assertfail
	.align		8
        /*0008*/ 	.dword	__unnamed_1
	.align		8
        /*0010*/ 	.dword	_ZN40_INTERNAL_dd1fa3b0_4_k_cu_ac2753b1_198474cuda3std3__45__cpo5beginE
	.align		8
        /*0018*/ 	.dword	_ZN40_INTERNAL_dd1fa3b0_4_k_cu_ac2753b1_198474cuda3std3__45__cpo3endE
	.align		8
        /*0020*/ 	.dword	_ZN40_INTERNAL_dd1fa3b0_4_k_cu_ac2753b1_198474cuda3std3__45__cpo6cbeginE
	.align		8
        /*0028*/ 	.dword	_ZN40_INTERNAL_dd1fa3b0_4_k_cu_ac2753b1_198474cuda3std3__45__cpo4cendE
	.align		8
        /*0030*/ 	.dword	_ZN40_INTERNAL_dd1fa3b0_4_k_cu_ac2753b1_198474cuda3std3__442_GLOBAL__N__dd1fa3b0_4_k_cu_ac2753b1_198476ignoreE
	.align		8
        /*0038*/ 	.dword	_ZN40_INTERNAL_dd1fa3b0_4_k_cu_ac2753b1_198474cuda3std3__419piecewise_constructE
	.align		8
        /*0040*/ 	.dword	_ZN40_INTERNAL_dd1fa3b0_4_k_cu_ac2753b1_198474cuda3std3__48in_placeE
	.align		8
        /*0048*/ 	.dword	_ZN40_INTERNAL_dd1fa3b0_4_k_cu_ac2753b1_198474cuda3std6ranges3__45__cpo4swapE
	.align		8
        /*0050*/ 	.dword	_ZN40_INTERNAL_dd1fa3b0_4_k_cu_ac2753b1_198474cuda3std6ranges3__45__cpo9iter_moveE
	.align		8
        /*0058*/ 	.dword	_ZN40_INTERNAL_dd1fa3b0_4_k_cu_ac2753b1_198474cute7productE
	.align		8
        /*0060*/ 	.dword	_ZN40_INTERNAL_dd1fa3b0_4_k_cu_ac2753b1_198474cute1_E
	.align		8
        /*0068*/ 	.dword	$str$22
	.align		8
        /*0070*/ 	.dword	$str$23


//--------------------- .text._ZN7cutlass13device_kernelINS_4gemm6kernel13GemmUniversalIN4cute5tupleIJiiiiEEENS1_10collective13CollectiveMmaINS1_34MainloopSm90TmaGmmaWarpSpecializedILi5ENS5_IJNS4_1CILi1EEESB_SB_EEENS1_32KernelTmaWarpSpecializedPingpongEEENS5_IJNSA_ILi64EEENSA_ILi256EEESF_EEENS_10bfloat16_tENS5_IJlSB_lEEESI_SJ_NS4_8TiledMMAINS4_8MMA_AtomIJNS4_4SM904GMMA28MMA_64x256x16_F32BF16BF16_SSILNSN_5MajorE0ELSP_0ELNSN_7ScaleInE1ELSQ_1EEEEEENS4_6LayoutISC_NS5_IJNSA_ILi0EEESU_SU_EEEEENS5_IJNS4_10UnderscoreESX_SX_EEEEENS4_13SM90_TMA_LOADENS4_14ComposedLayoutINS4_7SwizzleILi3ELi4ELi3EEENS4_18smem_ptr_flag_bitsILi16EEENST_INS5_IJNSA_ILi8EEESF_EEENS5_IJSF_SB_EEEEEEEvNS4_8identityES10_S1A_vS1B_EENS_8epilogue10collective6detail29Sm90TmaWarpSpecializedAdapterINS1E_15DefaultEpilogueISI_SJ_SJ_NS1D_6thread17LinearCombinationISI_Li1EffLNS1I_9ScaleType4KindE0ELNS_15FloatRoundStyleE2ESI_EENS1_15EpilogueDefaultEEEEEvvEEEEvNT_6ParamsE --------------------------
	.section	.text._ZN7cutlass13device_kernelINS_4gemm6kernel13GemmUniversalIN4cute5tupleIJiiiiEEENS1_10collective13CollectiveMmaINS1_34MainloopSm90TmaGmmaWarpSpecializedILi5ENS5_IJNS4_1CILi1EEESB_SB_EEENS1_32KernelTmaWarpSpecializedPingpongEEENS5_IJNSA_ILi64EEENSA_ILi256EEESF_EEENS_10bfloat16_tENS5_IJlSB_lEEESI_SJ_NS4_8TiledMMAINS4_8MMA_AtomIJNS4_4SM904GMMA28MMA_64x256x16_F32BF16BF16_SSILNSN_5MajorE0ELSP_0ELNSN_7ScaleInE1ELSQ_1EEEEEENS4_6LayoutISC_NS5_IJNSA_ILi0EEESU_SU_EEEEENS5_IJNS4_10UnderscoreESX_SX_EEEEENS4_13SM90_TMA_LOADENS4_14ComposedLayoutINS4_7SwizzleILi3ELi4ELi3EEENS4_18smem_ptr_flag_bitsILi16EEENST_INS5_IJNSA_ILi8EEESF_EEENS5_IJSF_SB_EEEEEEEvNS4_8identityES10_S1A_vS1B_EENS_8epilogue10collective6detail29Sm90TmaWarpSpecializedAdapterINS1E_15DefaultEpilogueISI_SJ_SJ_NS1D_6thread17LinearCombinationISI_Li1EffLNS1I_9ScaleType4KindE0ELNS_15FloatRoundStyleE2ESI_EENS1_15EpilogueDefaultEEEEEvvEEEEvNT_6ParamsE,"ax",@progbits
	.align	128
.text._ZN7cutlass13device_kernelINS_4gemm6kernel13GemmUniversalIN4cute5tupleIJiiiiEEENS1_10collective13CollectiveMmaINS1_34MainloopSm90TmaGmmaWarpSpecializedILi5ENS5_IJNS4_1CILi1EEESB_SB_EEENS1_32KernelTmaWarpSpecializedPingpongEEENS5_IJNSA_ILi64EEENSA_ILi256EEESF_EEENS_10bfloat16_tENS5_IJlSB_lEEESI_SJ_NS4_8TiledMMAINS4_8MMA_AtomIJNS4_4SM904GMMA28MMA_64x256x16_F32BF16BF16_SSILNSN_5MajorE0ELSP_0ELNSN_7ScaleInE1ELSQ_1EEEEEENS4_6LayoutISC_NS5_IJNSA_ILi0EEESU_SU_EEEEENS5_IJNS4_10UnderscoreESX_SX_EEEEENS4_13SM90_TMA_LOADENS4_14ComposedLayoutINS4_7SwizzleILi3ELi4ELi3EEENS4_18smem_ptr_flag_bitsILi16EEENST_INS5_IJNSA_ILi8EEESF_EEENS5_IJSF_SB_EEEEEEEvNS4_8identityES10_S1A_vS1B_EENS_8epilogue10collective6detail29Sm90TmaWarpSpecializedAdapterINS1E_15DefaultEpilogueISI_SJ_SJ_NS1D_6thread17LinearCombinationISI_Li1EffLNS1I_9ScaleType4KindE0ELNS_15FloatRoundStyleE2ESI_EENS1_15EpilogueDefaultEEEEEvvEEEEvNT_6ParamsE:
        .type           _ZN7cutlass13device_kernelINS_4gemm6kernel13GemmUniversalIN4cute5tupleIJiiiiEEENS1_10collective13CollectiveMmaINS1_34MainloopSm90TmaGmmaWarpSpecializedILi5ENS5_IJNS4_1CILi1EEESB_SB_EEENS1_32KernelTmaWarpSpecializedPingpongEEENS5_IJNSA_ILi64EEENSA_ILi256EEESF_EEENS_10bfloat16_tENS5_IJlSB_lEEESI_SJ_NS4_8TiledMMAINS4_8MMA_AtomIJNS4_4SM904GMMA28MMA_64x256x16_F32BF16BF16_SSILNSN_5MajorE0ELSP_0ELNSN_7ScaleInE1ELSQ_1EEEEEENS4_6LayoutISC_NS5_IJNSA_ILi0EEESU_SU_EEEEENS5_IJNS4_10UnderscoreESX_SX_EEEEENS4_13SM90_TMA_LOADENS4_14ComposedLayoutINS4_7SwizzleILi3ELi4ELi3EEENS4_18smem_ptr_flag_bitsILi16EEENST_INS5_IJNSA_ILi8EEESF_EEENS5_IJSF_SB_EEEEEEEvNS4_8identityES10_S1A_vS1B_EENS_8epilogue10collective6detail29Sm90TmaWarpSpecializedAdapterINS1E_15DefaultEpilogueISI_SJ_SJ_NS1D_6thread17LinearCombinationISI_Li1EffLNS1I_9ScaleType4KindE0ELNS_15FloatRoundStyleE2ESI_EENS1_15EpilogueDefaultEEEEEvvEEEEvNT_6ParamsE,@function
        .size           _ZN7cutlass13device_kernelINS_4gemm6kernel13GemmUniversalIN4cute5tupleIJiiiiEEENS1_10collective13CollectiveMmaINS1_34MainloopSm90TmaGmmaWarpSpecializedILi5ENS5_IJNS4_1CILi1EEESB_SB_EEENS1_32KernelTmaWarpSpecializedPingpongEEENS5_IJNSA_ILi64EEENSA_ILi256EEESF_EEENS_10bfloat16_tENS5_IJlSB_lEEESI_SJ_NS4_8TiledMMAINS4_8MMA_AtomIJNS4_4SM904GMMA28MMA_64x256x16_F32BF16BF16_SSILNSN_5MajorE0ELSP_0ELNSN_7ScaleInE1ELSQ_1EEEEEENS4_6LayoutISC_NS5_IJNSA_ILi0EEESU_SU_EEEEENS5_IJNS4_10UnderscoreESX_SX_EEEEENS4_13SM90_TMA_LOADENS4_14ComposedLayoutINS4_7SwizzleILi3ELi4ELi3EEENS4_18smem_ptr_flag_bitsILi16EEENST_INS5_IJNSA_ILi8EEESF_EEENS5_IJSF_SB_EEEEEEEvNS4_8identityES10_S1A_vS1B_EENS_8epilogue10collective6detail29Sm90TmaWarpSpecializedAdapterINS1E_15DefaultEpilogueISI_SJ_SJ_NS1D_6thread17LinearCombinationISI_Li1EffLNS1I_9ScaleType4KindE0ELNS_15FloatRoundStyleE2ESI_EENS1_15EpilogueDefaultEEEEEvvEEEEvNT_6ParamsE,(.L_x_327 - _ZN7cutlass13device_kernelINS_4gemm6kernel13GemmUniversalIN4cute5tupleIJiiiiEEENS1_10collective13CollectiveMmaINS1_34MainloopSm90TmaGmmaWarpSpecializedILi5ENS5_IJNS4_1CILi1EEESB_SB_EEENS1_32KernelTmaWarpSpecializedPingpongEEENS5_IJNSA_ILi64EEENSA_ILi256EEESF_EEENS_10bfloat16_tENS5_IJlSB_lEEESI_SJ_NS4_8TiledMMAINS4_8MMA_AtomIJNS4_4SM904GMMA28MMA_64x256x16_F32BF16BF16_SSILNSN_5MajorE0ELSP_0ELNSN_7ScaleInE1ELSQ_1EEEEEENS4_6LayoutISC_NS5_IJNSA_ILi0EEESU_SU_EEEEENS5_IJNS4_10UnderscoreESX_SX_EEEEENS4_13SM90_TMA_LOADENS4_14ComposedLayoutINS4_7SwizzleILi3ELi4ELi3EEENS4_18smem_ptr_flag_bitsILi16EEENST_INS5_IJNSA_ILi8EEESF_EEENS5_IJSF_SB_EEEEEEEvNS4_8identityES10_S1A_vS1B_EENS_8epilogue10collective6detail29Sm90TmaWarpSpecializedAdapterINS1E_15DefaultEpilogueISI_SJ_SJ_NS1D_6thread17LinearCombinationISI_Li1EffLNS1I_9ScaleType4KindE0ELNS_15FloatRoundStyleE2ESI_EENS1_15EpilogueDefaultEEEEEvvEEEEvNT_6ParamsE)
        .other          _ZN7cutlass13device_kernelINS_4gemm6kernel13GemmUniversalIN4cute5tupleIJiiiiEEENS1_10collective13CollectiveMmaINS1_34MainloopSm90TmaGmmaWarpSpecializedILi5ENS5_IJNS4_1CILi1EEESB_SB_EEENS1_32KernelTmaWarpSpecializedPingpongEEENS5_IJNSA_ILi64EEENSA_ILi256EEESF_EEENS_10bfloat16_tENS5_IJlSB_lEEESI_SJ_NS4_8TiledMMAINS4_8MMA_AtomIJNS4_4SM904GMMA28MMA_64x256x16_F32BF16BF16_SSILNSN_5MajorE0ELSP_0ELNSN_7ScaleInE1ELSQ_1EEEEEENS4_6LayoutISC_NS5_IJNSA_ILi0EEESU_SU_EEEEENS5_IJNS4_10UnderscoreESX_SX_EEEEENS4_13SM90_TMA_LOADENS4_14ComposedLayoutINS4_7SwizzleILi3ELi4ELi3EEENS4_18smem_ptr_flag_bitsILi16EEENST_INS5_IJNSA_ILi8EEESF_EEENS5_IJSF_SB_EEEEEEEvNS4_8identityES10_S1A_vS1B_EENS_8epilogue10collective6detail29Sm90TmaWarpSpecializedAdapterINS1E_15DefaultEpilogueISI_SJ_SJ_NS1D_6thread17LinearCombinationISI_Li1EffLNS1I_9ScaleType4KindE0ELNS_15FloatRoundStyleE2ESI_EENS1_15EpilogueDefaultEEEEEvvEEEEvNT_6ParamsE,@"STO_CUDA_ENTRY STV_DEFAULT"
_ZN7cutlass13device_kernelINS_4gemm6kernel13GemmUniversalIN4cute5tupleIJiiiiEEENS1_10collective13CollectiveMmaINS1_34MainloopSm90TmaGmmaWarpSpecializedILi5ENS5_IJNS4_1CILi1EEESB_SB_EEENS1_32KernelTmaWarpSpecializedPingpongEEENS5_IJNSA_ILi64EEENSA_ILi256EEESF_EEENS_10bfloat16_tENS5_IJlSB_lEEESI_SJ_NS4_8TiledMMAINS4_8MMA_AtomIJNS4_4SM904GMMA28MMA_64x256x16_F32BF16BF16_SSILNSN_5MajorE0ELSP_0ELNSN_7ScaleInE1ELSQ_1EEEEEENS4_6LayoutISC_NS5_IJNSA_ILi0EEESU_SU_EEEEENS5_IJNS4_10UnderscoreESX_SX_EEEEENS4_13SM90_TMA_LOADENS4_14ComposedLayoutINS4_7SwizzleILi3ELi4ELi3EEENS4_18smem_ptr_flag_bitsILi16EEENST_INS5_IJNSA_ILi8EEESF_EEENS5_IJSF_SB_EEEEEEEvNS4_8identityES10_S1A_vS1B_EENS_8epilogue10collective6detail29Sm90TmaWarpSpecializedAdapterINS1E_15DefaultEpilogueISI_SJ_SJ_NS1D_6thread17LinearCombinationISI_Li1EffLNS1I_9ScaleType4KindE0ELNS_15FloatRoundStyleE2ESI_EENS1_15EpilogueDefaultEEEEEvvEEEEvNT_6ParamsE:
[----:B------:R-:W0:Y:S02]  /*0000*/  LDC R1, c[0x0][0x28] ;  /* 0x00000a00ff017b82 */ /* 0x000e240000000800 */
[----:B0-----:R-:W-:Y:S01]  /*0010*/  VIADD R1, R1, 0xfffffff8 ;  /* 0xfffffff801017836 */ /* 0x001fe20000000000 */
[----:B------:R-:W0:Y:S01]  /*0020*/  S2R R4, SR_TID.X ;  /* 0x0000000000047919 */ /* 0x000e220000002100 */
[----:B------:R-:W-:Y:S01]  /*0030*/  ELECT P0, URZ, PT ;  /* 0x00000000003f782f */ /* 0x000fe20003800000 */
[----:B------:R-:W-:Y:S01]  /*0040*/  BSSY B0, `(.L_x_0) ;  /* 0x000000f000007945 */ /* 0x000fe20003800000 */
[--C-:B0-----:R-:W-:Y:S02]  /*0050*/  SHF.R.U32.HI R0, RZ, 0x5, R4.reuse ;  /* 0x00000005ff007819 */ /* 0x101fe40000011604 */
[----:B------:R-:W-:-:S03]  /*0060*/  SHF.R.U32.HI R5, RZ, 0x7, R4 ;  /* 0x00000007ff057819 */ /* 0x000fc60000011604 */
[----:B------:R-:W0:Y:S04]  /*0070*/  SHFL.IDX PT, R2, R0, RZ, 0x1f ;  /* 0x00001fff00027589 */ /* 0x000e2800000e0000 */
[----:B------:R1:W2:Y:S01]  /*0080*/  SHFL.IDX PT, R8, R5, RZ, 0x1f ;  /* 0x00001fff05087589 */ /* 0x0002a200000e0000 */
[----:B0-----:R-:W-:-:S13]  /*0090*/  ISETP.NE.OR P0, PT, R2, RZ, !P0 ;  /* 0x000000ff0200720c */ /* 0x001fda0004705670 */
[----:B-12---:R-:W-:Y:S05]  /*00a0*/  @P0 BRA `(.L_x_1) ;  /* 0x0000000000200947 */ /* 0x006fea0003800000 */
[----:B------:R-:W-:Y:S02]  /*00b0*/  ULDC.64 UR4, c[0x0][0x198] ;  /* 0x0000660000047ab9 */ /* 0x000fe40000000a00 */
[----:B------:R-:W-:Y:S02]  /*00c0*/  UIADD3 UR6, UP0, UR4, 0xf0, URZ ;  /* 0x000000f004067890 */ /* 0x000fe4000ff1e03f */
[----:B------:R-:W-:Y:S02]  /*00d0*/  UIADD3 UR4, UP1, UR4, 0x1f0, URZ ;  /* 0x000001f004047890 */ /* 0x000fe4000ff3e03f */
[----:B------:R-:W-:Y:S02]  /*00e0*/  UIADD3.X UR7, URZ, UR5, URZ, UP0, !UPT ;  /* 0x000000053f077290 */ /* 0x000fe400087fe43f */
[----:B------:R-:W-:-:S07]  /*00f0*/  UIADD3.X UR5, URZ, UR5, URZ, UP1, !UPT ;  /* 0x000000053f057290 */ /* 0x000fce0008ffe43f */
[----:B------:R0:W-:Y:S02]  /*0100*/  UTMACCTL.PF [UR6] ;  /* 0x00000000060079b9 */ /* 0x0001e40008040000 */
[----:B------:R0:W-:Y:S02]  /*0110*/  UTMACCTL.PF [UR4] ;  /* 0x00000000040079b9 */ /* 0x0001e40008040000 */
[----:B0-----:R-:W-:Y:S01]  /*0120*/  NOP ;  /* 0x0000000000007918 */ /* 0x001fe20000000000 */
.L_x_1:
[----:B------:R-:W-:Y:S05]  /*0130*/  BSYNC B0 ;  /* 0x0000000000007941 */ /* 0x000fea0003800000 */
.L_x_0:
[----:B------:R-:W0:Y:S02]  /*0140*/  SHFL.IDX PT, R3, R0, RZ, 0x1f ;  /* 0x00001fff00037589 */ /* 0x000e2400000e0000 */
[----:B0-----:R-:W-:-:S13]  /*0150*/  ISETP.NE.AND P0, PT, R3, RZ, PT ;  /* 0x000000ff0300720c */ /* 0x001fda0003f05270 */
[----:B------:R-:W-:Y:S05]  /*0160*/  @P0 BRA `(.L_x_2) ;  /* 0x0000000000600947 */ /* 0x000fea0003800000 */
[----:B------:R-:W0:Y:S01]  /*0170*/  S2UR UR8, SR_CgaCtaId ;  /* 0x00000000000879c3 */ /* 0x000e220000008800 */
[----:B------:R-:W-:Y:S01]  /*0180*/  UMOV UR4, 0x400 ;  /* 0x0000040000047882 */ /* 0x000fe20000000000 */
[----:B------:R-:W-:Y:S01]  /*0190*/  UMOV UR5, 0x1 ;  /* 0x0000000100057882 */ /* 0x000fe20000000000 */
[----:B------:R-:W-:Y:S01]  /*01a0*/  UMOV UR6, 0x80 ;  /* 0x0000008000067882 */ /* 0x000fe20000000000 */
[----:B------:R-:W-:Y:S01]  /*01b0*/  ELECT P0, URZ, PT ;  /* 0x00000000003f782f */ /* 0x000fe20003800000 */
[----:B------:R-:W-:-:S04]  /*01c0*/  UIADD3 UR6, -UR6, 0x100000, URZ ;  /* 0x0010000006067890 */ /* 0x000fc8000fffe13f */
[----:B------:R-:W-:Y:S02]  /*01d0*/  USHF.L.U32 UR7, UR6, 0xb, URZ ;  /* 0x0000000b06077899 */ /* 0x000fe4000800063f */
[----:B------:R-:W-:Y:S02]  /*01e0*/  USHF.L.U32 UR6, UR6, 0x1, URZ ;  /* 0x0000000106067899 */ /* 0x000fe4000800063f */
[----:B0-----:R-:W-:Y:S02]  /*01f0*/  ULEA UR8, UR8, UR4, 0x18 ;  /* 0x0000000408087291 */ /* 0x001fe4000f8ec03f */
[----:B------:R-:W-:-:S04]  /*0200*/  UIADD3 UR4, -UR5, 0x100000, URZ ;  /* 0x0010000005047890 */ /* 0x000fc8000fffe13f */
[----:B------:R-:W-:Y:S02]  /*0210*/  USHF.L.U32 UR5, UR4, 0xb, URZ ;  /* 0x0000000b04057899 */ /* 0x000fe4000800063f */
[----:B------:R-:W-:Y:S01]  /*0220*/  USHF.L.U32 UR4, UR4, 0x1, URZ ;  /* 0x0000000104047899 */ /* 0x000fe2000800063f */
[----:B------:R-:W0:Y:S11]  /*0230*/  FENCE.VIEW.ASYNC.S ;  /* 0x00000000000073c6 */ /* 0x000e360000000000 */
[----:B0-----:R0:W1:Y:S01]  /*0240*/  SYNCS.EXCH.64 URZ, [UR8], UR4 ;  /* 0x00000004083f75b2 */ /* 0x0010620008000100 */
[----:B------:R0:W2:Y:S01]  /*0250*/  SYNCS.EXCH.64 URZ, [UR8+0x28], UR6 ;  /* 0x00002806083f75b2 */ /* 0x0000a20008000100 */
[----:B------:R0:W3:Y:S01]  /*0260*/  SYNCS.EXCH.64 URZ, [UR8+0x8], UR4 ;  /* 0x00000804083f75b2 */ /* 0x0000e20008000100 */
[----:B------:R0:W4:Y:S01]  /*0270*/  SYNCS.EXCH.64 URZ, [UR8+0x30], UR6 ;  /* 0x00003006083f75b2 */ /* 0x0001220008000100 */
[----:B------:R0:W0:Y:S01]  /*0280*/  SYNCS.EXCH.64 URZ, [UR8+0x10], UR4 ;  /* 0x00001004083f75b2 */ /* 0x0000220008000100 */
[----:B------:R0:W0:Y:S01]  /*0290*/  SYNCS.EXCH.64 URZ, [UR8+0x38], UR6 ;  /* 0x00003806083f75b2 */ /* 0x0000220008000100 */
[----:B------:R0:W0:Y:S01]  /*02a0*/  SYNCS.EXCH.64 URZ, [UR8+0x18], UR4 ;  /* 0x00001804083f75b2 */ /* 0x0000220008000100 */
[----:B------:R0:W0:Y:S01]  /*02b0*/  SYNCS.EXCH.64 URZ, [UR8+0x40], UR6 ;  /* 0x00004006083f75b2 */ /* 0x0000220008000100 */
[----:B------:R0:W0:Y:S01]  /*02c0*/  SYNCS.EXCH.64 URZ, [UR8+0x20], UR4 ;  /* 0x00002004083f75b2 */ /* 0x0000220008000100 */
[----:B------:R0:W0:Y:S01]  /*02d0*/  SYNCS.EXCH.64 URZ, [UR8+0x48], UR6 ;  /* 0x00004806083f75b2 */ /* 0x0000220008000100 */
[----:B------:R-:W-:Y:S01]  /*02e0*/  NOP ;  /* 0x0000000000007918 */ /* 0x000fe20000000000 */
.L_x_2:
[----:B------:R-:W5:Y:S01]  /*02f0*/  SHFL.IDX PT, R6, R0, RZ, 0x1f ;  /* 0x00001fff00067589 */ /* 0x000f6200000e0000 */
[----:B------:R-:W-:Y:S01]  /*0300*/  ELECT P0, URZ, PT ;  /* 0x00000000003f782f */ /* 0x000fe20003800000 */
[----:B------:R-:W-:Y:S01]  /*0310*/  NOP ;  /* 0x0000000000007918 */ /* 0x000fe20000000000 */
[----:B------:R-:W-:Y:S01]  /*0320*/  ELECT P1, URZ, PT ;  /* 0x00000000003f782f */ /* 0x000fe20003820000 */
[----:B------:R-:W1:Y:S01]  /*0330*/  SHFL.IDX PT, R3, R0, RZ, 0x1f ;  /* 0x00001fff00037589 */ /* 0x000e6200000e0000 */
[----:B0-----:R-:W-:Y:S01]  /*0340*/  UMOV UR4, 0x20 ;  /* 0x0000002000047882 */ /* 0x001fe20000000000 */
[----:B------:R-:W-:Y:S01]  /*0350*/  UMOV UR11, 0x80 ;  /* 0x00000080000b7882 */ /* 0x000fe20000000000 */
[----:B------:R-:W-:Y:S01]  /*0360*/  NOP ;  /* 0x0000000000007918 */ /* 0x000fe20000000000 */
[C---:B------:R-:W-:Y:S01]  /*0370*/  VIADD R33, R8.reuse, 0xffffffff ;  /* 0xffffffff08217836 */ /* 0x040fe20000000000 */
[----:B------:R-:W0:Y:S01]  /*0380*/  SHFL.IDX PT, R5, R5, RZ, 0x1f ;  /* 0x00001fff05057589 */ /* 0x000e2200000e0000 */
[----:B------:R-:W-:Y:S01]  /*0390*/  ULDC.64 UR36, c[0x0][0x208] ;  /* 0x0000820000247ab9 */ /* 0x000fe20000000a00 */
[----:B------:R-:W-:-:S02]  /*03a0*/  ISETP.NE.AND P2, PT, R8, RZ, PT ;  /* 0x000000ff0800720c */ /* 0x000fc40003f45270 */
[----:B------:R-:W-:Y:S02]  /*03b0*/  ISETP.GE.U32.AND P3, PT, R33, 0x2, PT ;  /* 0x000000022100780c */ /* 0x000fe40003f66070 */
[----:B-----5:R-:W-:Y:S02]  /*03c0*/  ISETP.NE.OR P0, PT, R6, RZ, !P0 ;  /* 0x000000ff0600720c */ /* 0x020fe40004705670 */
[----:B-1----:R-:W-:Y:S02]  /*03d0*/  ISETP.NE.OR P1, PT, R3, RZ, !P1 ;  /* 0x000000ff0300720c */ /* 0x002fe40004f25670 */
[----:B------:R-:W-:-:S04]  /*03e0*/  SHF.R.S32.HI R3, RZ, 0x1f, R2 ;  /* 0x0000001fff037819 */ /* 0x000fc80000011402 */
[----:B------:R-:W-:-:S05]  /*03f0*/  LEA.HI R3, R3, R2, RZ, 0x2 ;  /* 0x0000000203037211 */ /* 0x000fca00078f10ff */
[----:B------:R-:W-:Y:S01]  /*0400*/  VOTEU.ALL UP0, P0 ;  /* 0x00000000003f7886 */ /* 0x000fe20000000000 */
[----:B------:R-:W-:Y:S01]  /*0410*/  LOP3.LUT R3, R3, 0xfffffffc, RZ, 0xc0, !PT ;  /* 0xfffffffc03037812 */ /* 0x000fe200078ec0ff */
[----:B------:R-:W-:-:S03]  /*0420*/  VOTEU.ALL UP1, P1 ;  /* 0x00000000003f7886 */ /* 0x000fc60000820000 */
[----:B------:R-:W1:Y:S01]  /*0430*/  @!UP0 S2UR UR7, SR_CgaCtaId ;  /* 0x00000000000789c3 */ /* 0x000e620000008800 */
[----:B------:R-:W-:Y:S01]  /*0440*/  @!UP0 UMOV UR6, 0x400 ;  /* 0x0000040000068882 */ /* 0x000fe20000000000 */
[----:B------:R-:W-:-:S04]  /*0450*/  @!UP0 UIADD3 UR4, -UR4, 0x100000, URZ ;  /* 0x0010000004048890 */ /* 0x000fc8000fffe13f */
[----:B------:R-:W-:Y:S02]  /*0460*/  @!UP0 USHF.L.U32 UR5, UR4, 0xb, URZ ;  /* 0x0000000b04058899 */ /* 0x000fe4000800063f */
[----:B------:R-:W-:Y:S01]  /*0470*/  @!UP0 USHF.L.U32 UR4, UR4, 0x1, URZ ;  /* 0x0000000104048899 */ /* 0x000fe2000800063f */
[----:B------:R-:W-:Y:S01]  /*0480*/  IMAD.IADD R0, R2, 0x1, -R3 ;  /* 0x0000000102007824 */ /* 0x000fe200078e0a03 */
[----:B------:R-:W-:Y:S01]  /*0490*/  @!UP1 UMOV UR9, 0x400 ;  /* 0x0000040000099882 */ /* 0x000fe20000000000 */
[----:B------:R-:W-:Y:S01]  /*04a0*/  VOTEU.ALL UP2, P1 ;  /* 0x00000000003f7886 */ /* 0x000fe20000840000 */
[----:B------:R-:W-:Y:S01]  /*04b0*/  VOTEU.ALL UP3, P1 ;  /* 0x00000000003f7886 */ /* 0x000fe20000860000 */
[----:B------:R-:W-:Y:S01]  /*04c0*/  VOTEU.ALL UP4, P1 ;  /* 0x00000000003f7886 */ /* 0x000fe20000880000 */
[----:B------:R-:W5:Y:S01]  /*04d0*/  @!UP1 S2UR UR10, SR_CgaCtaId ;  /* 0x00000000000a99c3 */ /* 0x000f620000008800 */
[----:B------:R-:W-:Y:S01]  /*04e0*/  VOTEU.ALL UP5, P1 ;  /* 0x00000000003f7886 */ /* 0x000fe200008a0000 */
[----:B------:R-:W-:-:S04]  /*04f0*/  SHF.R.S32.HI R3, RZ, 0x1f, R4 ;  /* 0x0000001fff037819 */ /* 0x000fc80000011404 */
[----:B------:R-:W-:-:S04]  /*0500*/  LEA.HI R3, R3, R4, RZ, 0x7 ;  /* 0x0000000403037211 */ /* 0x000fc800078f38ff */
[----:B------:R-:W-:-:S05]  /*0510*/  LOP3.LUT R3, R3, 0xffffff80, RZ, 0xc0, !PT ;  /* 0xffffff8003037812 */ /* 0x000fca00078ec0ff */
[----:B------:R-:W-:Y:S01]  /*0520*/  IMAD.IADD R3, R4, 0x1, -R3 ;  /* 0x0000000104037824 */ /* 0x000fe200078e0a03 */
[----:B-1----:R-:W-:Y:S02]  /*0530*/  @!UP0 ULEA UR8, UR7, UR6, 0x18 ;  /* 0x0000000607088291 */ /* 0x002fe4000f8ec03f */
[----:B------:R-:W-:-:S04]  /*0540*/  @!UP1 UIADD3 UR6, -UR11, 0x100000, URZ ;  /* 0x001000000b069890 */ /* 0x000fc8000fffe13f */
[----:B------:R-:W-:Y:S02]  /*0550*/  @!UP1 USHF.L.U32 UR7, UR6, 0xb, URZ ;  /* 0x0000000b06079899 */ /* 0x000fe4000800063f */
[----:B------:R-:W-:Y:S01]  /*0560*/  @!UP1 USHF.L.U32 UR6, UR6, 0x1, URZ ;  /* 0x0000000106069899 */ /* 0x000fe2000800063f */
[----:B------:R-:W-:Y:S01]  /*0570*/  VOTEU.ALL UP0, P0 ;  /* 0x00000000003f7886 */ /* 0x000fe20000000000 */
[----:B-----5:R-:W-:Y:S01]  /*0580*/  @!UP1 ULEA UR9, UR10, UR9, 0x18 ;  /* 0x000000090a099291 */ /* 0x020fe2000f8ec03f */
[----:B------:R-:W-:Y:S02]  /*0590*/  VOTEU.ALL UP1, P0 ;  /* 0x00000000003f7886 */ /* 0x000fe40000020000 */
[----:B------:R-:W-:Y:S01]  /*05a0*/  ULDC.64 UR10, c[0x0][0x598] ;  /* 0x00016600000a7ab9 */ /* 0x000fe20000000a00 */
[----:B------:R-:W-:Y:S01]  /*05b0*/  ISETP.NE.AND P0, PT, R0, 0x3, PT ;  /* 0x000000030000780c */ /* 0x000fe20003f05270 */
[----:B------:R-:W1:Y:S02]  /*05c0*/  FENCE.VIEW.ASYNC.S ;  /* 0x00000000000073c6 */ /* 0x000e640000000000 */
[----:B-1----:R1:W2:Y:S01]  /*05d0*/  @!UP0 SYNCS.EXCH.64 URZ, [UR8+0x80], UR4 ;  /* 0x00008004083f85b2 */ /* 0x0022a20008000100 */
[----:B------:R-:W-:-:S02]  /*05e0*/  ISETP.NE.U32.AND P1, PT, RZ, UR10, PT ;  /* 0x0000000aff007c0c */ /* 0x000fc4000bf25070 */
[----:B------:R-:W-:Y:S02]  /*05f0*/  ISETP.EQ.OR P0, PT, R0, RZ, !P0 ;  /* 0x000000ff0000720c */ /* 0x000fe40004702670 */
[----:B------:R-:W-:Y:S02]  /*0600*/  ISETP.NE.AND.EX P1, PT, RZ, UR11, PT, P1 ;  /* 0x0000000bff007c0c */ /* 0x000fe4000bf25310 */
[----:B------:R-:W-:-:S04]  /*0610*/  ISETP.EQ.AND P0, PT, R8, RZ, P0 ;  /* 0x000000ff0800720c */ /* 0x000fc80000702270 */
[----:B------:R-:W-:-:S04]  /*0620*/  SEL R16, RZ, 0x1, !P0 ;  /* 0x00000001ff107807 */ /* 0x000fc80004000000 */
[----:B------:R-:W-:Y:S01]  /*0630*/  SEL R16, R16, 0x2, P3 ;  /* 0x0000000210107807 */ /* 0x000fe20001800000 */
[----:B------:R1:W2:Y:S01]  /*0640*/  @!UP1 SYNCS.EXCH.64 URZ, [UR8+0x88], UR4 ;  /* 0x00008804083f95b2 */ /* 0x0002a20008000100 */
[----:B------:R-:W-:Y:S01]  /*0650*/  NOP ;  /* 0x0000000000007918 */ /* 0x000fe20000000000 */
[----:B------:R1:W2:Y:S01]  /*0660*/  @!UP2 SYNCS.EXCH.64 URZ, [UR9+0x60], UR6 ;  /* 0x00006006093fa5b2 */ /* 0x0002a20008000100 */
[----:B------:R1:W2:Y:S01]  /*0670*/  @!UP3 SYNCS.EXCH.64 URZ, [UR9+0x68], UR6 ;  /* 0x00006806093fb5b2 */ /* 0x0002a20008000100 */
[----:B------:R1:W2:Y:S01]  /*0680*/  @!UP4 SYNCS.EXCH.64 URZ, [UR9+0x70], UR6 ;  /* 0x00007006093fc5b2 */ /* 0x0002a20008000100 */
[----:B------:R1:W2:Y:S01]  /*0690*/  @!UP5 SYNCS.EXCH.64 URZ, [UR9+0x78], UR6 ;  /* 0x00007806093fd5b2 */ /* 0x0002a20008000100 */
[----:B------:R-:W-:Y:S01]  /*06a0*/  NOP ;  /* 0x0000000000007918 */ /* 0x000fe20000000000 */
[----:B--234-:R-:W-:Y:S06]  /*06b0*/  BAR.SYNC.DEFER_BLOCKING 0x0 ;  /* 0x0000000000007b1d */ /* 0x01cfec0000010000 */
[----:B01----:R-:W-:Y:S05]  /*06c0*/  @!P1 BRA `(.L_x_3) ;  /* 0x00000000001c9947 */ /* 0x003fea0003800000 */
[----:B------:R-:W0:Y:S02]  /*06d0*/  LDC.64 R6, c[0x0][0x598] ;  /* 0x00016600ff067b82 */ /* 0x000e240000000a00 */
[----:B0-----:R-:W2:Y:S02]  /*06e0*/  LDG.E.64 R6, desc[UR36][R6.64] ;  /* 0x0000002406067981 */ /* 0x001ea4000c1e1b00 */
[----:B--2---:R-:W-:-:S04]  /*06f0*/  ISETP.NE.U32.AND P0, PT, R6, RZ, PT ;  /* 0x000000ff0600720c */ /* 0x004fc80003f05070 */
[----:B------:R-:W-:-:S13]  /*0700*/  ISETP.NE.AND.EX P0, PT, R7, RZ, PT, P0 ;  /* 0x000000ff0700720c */ /* 0x000fda0003f05300 */
[----:B------:R-:W-:Y:S05]  /*0710*/  @!P0 BRA `(.L_x_3) ;  /* 0x0000000000088947 */ /* 0x000fea0003800000 */
[----:B------:R1:W5:Y:S01]  /*0720*/  LD.E R153, desc[UR36][R6.64] ;  /* 0x0000002406997980 */ /* 0x000362000c101900 */
[----:B------:R-:W-:Y:S05]  /*0730*/  BRA `(.L_x_4) ;  /* 0x0000000000247947 */ /* 0x000fea0003800000 */
.L_x_3:
[----:B------:R-:W-:Y:S02]  /*0740*/  ULDC.64 UR4, c[0x0][0x588] ;  /* 0x0001620000047ab9 */ /* 0x000fe40000000a00 */
[----:B------:R-:W-:-:S04]  /*0750*/  ISETP.NE.U32.AND P0, PT, RZ, UR4, PT ;  /* 0x00000004ff007c0c */ /* 0x000fc8000bf05070 */
[----:B------:R-:W-:-:S13]  /*0760*/  ISETP.NE.AND.EX P0, PT, RZ, UR5, PT, P0 ;  /* 0x00000005ff007c0c */ /* 0x000fda000bf05300 */
[----:B------:R-:W-:Y:S05]  /*0770*/  @!P0 BRA `(.L_x_5) ;  /* 0x00000000000c8947 */ /* 0x000fea0003800000 */
[----:B------:R-:W0:Y:S02]  /*0780*/  LDC.64 R6, c[0x0][0x588] ;  /* 0x00016200ff067b82 */ /* 0x000e240000000a00 */
[----:B0-----:R0:W5:Y:S01]  /*0790*/  LDG.E R153, desc[UR36][R6.64] ;  /* 0x0000002406997981 */ /* 0x001162000c1e1900 */
[----:B------:R-:W-:Y:S05]  /*07a0*/  BRA `(.L_x_4) ;  /* 0x0000000000087947 */ /* 0x000fea0003800000 */
.L_x_5:
[----:B------:R-:W-:Y:S02]  /*07b0*/  ULDC UR4, c[0x0][0x580] ;  /* 0x0001600000047ab9 */ /* 0x000fe40000000800 */
[----:B------:R-:W-:-:S07]  /*07c0*/  IMAD.U32 R153, RZ, RZ, UR4 ;  /* 0x00000004ff997e24 */ /* 0x000fce000f8e00ff */
.L_x_4:
[----:B------:R-:W-:Y:S02]  /*07d0*/  ULDC.64 UR4, c[0x0][0x5a0] ;  /* 0x0001680000047ab9 */ /* 0x000fe40000000a00 */
[----:B------:R-:W-:-:S04]  /*07e0*/  ISETP.NE.U32.AND P0, PT, RZ, UR4, PT ;  /* 0x00000004ff007c0c */ /* 0x000fc8000bf05070 */
[----:B------:R-:W-:-:S13]  /*07f0*/  ISETP.NE.AND.EX P0, PT, RZ, UR5, PT, P0 ;  /* 0x00000005ff007c0c */ /* 0x000fda000bf05300 */
[----:B------:R-:W-:Y:S05]  /*0800*/  @!P0 BRA `(.L_x_6) ;  /* 0x00000000001c8947 */ /* 0x000fea0003800000 */
[----:B01----:R-:W0:Y:S02]  /*0810*/  LDC.64 R6, c[0x0][0x5a0] ;  /* 0x00016800ff067b82 */ /* 0x003e240000000a00 */
[----:B0-----:R-:W2:Y:S02]  /*0820*/  LDG.E.64 R6, desc[UR36][R6.64] ;  /* 0x0000002406067981 */ /* 0x001ea4000c1e1b00 */
[----:B--2---:R-:W-:-:S04]  /*0830*/  ISETP.NE.U32.AND P0, PT, R6, RZ, PT ;  /* 0x000000ff0600720c */ /* 0x004fc80003f05070 */
[----:B------:R-:W-:-:S13]  /*0840*/  ISETP.NE.AND.EX P0, PT, R7, RZ, PT, P0 ;  /* 0x000000ff0700720c */ /* 0x000fda0003f05300 */
[----:B------:R-:W-:Y:S05]  /*0850*/  @!P0 BRA `(.L_x_6) ;  /* 0x0000000000088947 */ /* 0x000fea0003800000 */
[----:B------:R3:W5:Y:S01]  /*0860*/  LD.E R152, desc[UR36][R6.64] ;  /* 0x0000002406987980 */ /* 0x000762000c101900 */
[----:B------:R-:W-:Y:S05]  /*0870*/  BRA `(.L_x_7) ;  /* 0x0000000000247947 */ /* 0x000fea0003800000 */
.L_x_6:
[----:B------:R-:W-:Y:S02]  /*0880*/  ULDC.64 UR4, c[0x0][0x590] ;  /* 0x0001640000047ab9 */ /* 0x000fe40000000a00 */
[----:B------:R-:W-:-:S04]  /*0890*/  ISETP.NE.U32.AND P0, PT, RZ, UR4, PT ;  /* 0x00000004ff007c0c */ /* 0x000fc8000bf05070 */
[----:B------:R-:W-:-:S13]  /*08a0*/  ISETP.NE.AND.EX P0, PT, RZ, UR5, PT, P0 ;  /* 0x00000005ff007c0c */ /* 0x000fda000bf05300 */
[----:B------:R-:W-:Y:S05]  /*08b0*/  @!P0 BRA `(.L_x_8) ;  /* 0x00000000000c8947 */ /* 0x000fea0003800000 */
[----:B01----:R-:W0:Y:S02]  /*08c0*/  LDC.64 R6, c[0x0][0x590] ;  /* 0x00016400ff067b82 */ /* 0x003e240000000a00 */
[----:B0-----:R2:W5:Y:S01]  /*08d0*/  LDG.E R152, desc[UR36][R6.64] ;  /* 0x0000002406987981 */ /* 0x001562000c1e1900 */
[----:B------:R-:W-:Y:S05]  /*08e0*/  BRA `(.L_x_7) ;  /* 0x0000000000087947 */ /* 0x000fea0003800000 */
.L_x_8:
[----:B------:R-:W-:Y:S02]  /*08f0*/  ULDC UR4, c[0x0][0x584] ;  /* 0x0001610000047ab9 */ /* 0x000fe40000000800 */
[----:B------:R-:W-:-:S07]  /*0900*/  IMAD.U32 R152, RZ, RZ, UR4 ;  /* 0x00000004ff987e24 */ /* 0x000fce000f8e00ff */
.L_x_7:
[----:B------:R-:W4:Y:S01]  /*0910*/  LDC R2, c[0x0][0x65c] ;  /* 0x00019700ff027b82 */ /* 0x000f220000000800 */
[----:B------:R-:W4:Y:S01]  /*0920*/  S2R R14, SR_CTAID.Y ;  /* 0x00000000000e7919 */ /* 0x000f220000002600 */
[----:B------:R-:W-:Y:S01]  /*0930*/  ULDC UR6, c[0x0][0x28c] ;  /* 0x0000a30000067ab9 */ /* 0x000fe20000000800 */
[----:B------:R-:W-:Y:S01]  /*0940*/  ISETP.NE.AND P0, PT, R8, 0x2, PT ;  /* 0x000000020800780c */ /* 0x000fe20003f05270 */
[----:B------:R-:W-:Y:S01]  /*0950*/  UIADD3 UR6, UR6, 0x3f, URZ ;  /* 0x0000003f06067890 */ /* 0x000fe2000fffe03f */
[----:B0123--:R-:W0:Y:S01]  /*0960*/  S2R R6, SR_CTAID.X ;  /* 0x0000000000067919 */ /* 0x00fe220000002500 */
[----:B------:R-:W-:Y:S01]  /*0970*/  IMAD.MOV.U32 R7, RZ, RZ, RZ ;  /* 0x000000ffff077224 */ /* 0x000fe200078e00ff */
[----:B------:R-:W-:Y:S01]  /*0980*/  UMOV UR38, URZ ;  /* 0x0000003f00267c82 */ /* 0x000fe20008000000 */
[----:B------:R-:W-:Y:S01]  /*0990*/  USHF.R.S32.HI UR7, URZ, 0x1f, UR6 ;  /* 0x0000001f3f077899 */ /* 0x000fe20008011406 */
[----:B------:R-:W-:Y:S01]  /*09a0*/  UMOV UR39, URZ ;  /* 0x0000003f00277c82 */ /* 0x000fe20008000000 */
[----:B------:R-:W-:-:S02]  /*09b0*/  ULDC.64 UR8, c[0x0][0x650] ;  /* 0x0001940000087ab9 */ /* 0x000fc40000000a00 */
[----:B------:R-:W-:-:S04]  /*09c0*/  ULEA.HI UR7, UR7, UR6, URZ, 0x6 ;  /* 0x0000000607077291 */ /* 0x000fc8000f8f303f */
[----:B------:R-:W-:Y:S01]  /*09d0*/  USHF.R.S32.HI UR40, URZ, 0x6, UR7 ;  /* 0x000000063f287899 */ /* 0x000fe20008011407 */
[----:B----4-:R-:W-:-:S13]  /*09e0*/  ISETP.NE.AND P1, PT, R2, 0x1, PT ;  /* 0x000000010200780c */ /* 0x010fda0003f25270 */
[----:B------:R-:W0:Y:S01]  /*09f0*/  @P1 LDC R19, c[0x0][0x10] ;  /* 0x00000400ff131b82 */ /* 0x000e220000000800 */
[----:B------:R-:W-:Y:S02]  /*0a00*/  @P1 IMAD.MOV.U32 R8, RZ, RZ, R14 ;  /* 0x000000ffff081224 */ /* 0x000fe400078e000e */
[----:B------:R-:W-:Y:S02]  /*0a10*/  @P1 IMAD.MOV.U32 R9, RZ, RZ, RZ ;  /* 0x000000ffff091224 */ /* 0x000fe400078e00ff */
[----:B------:R-:W-:-:S03]  /*0a20*/  @P1 IMAD.MOV.U32 R17, RZ, RZ, RZ ;  /* 0x000000ffff111224 */ /* 0x000fc600078e00ff */
[----:B------:R-:W1:Y:S01]  /*0a30*/  @!P1 LDC R11, c[0x0][0xc] ;  /* 0x00000300ff0b9b82 */ /* 0x000e620000000800 */
[----:B------:R-:W-:Y:S01]  /*0a40*/  ULDC UR4, c[0x0][0xc] ;  /* 0x0000030000047ab9 */ /* 0x000fe20000000800 */
[----:B------:R-:W-:Y:S02]  /*0a50*/  ULDC UR5, c[0x0][0x10] ;  /* 0x0000040000057ab9 */ /* 0x000fe40000000800 */
[----:B------:R-:W-:-:S04]  /*0a60*/  UIMAD.WIDE.U32 UR4, UR4, UR5, URZ ;  /* 0x00000005040472a5 */ /* 0x000fc8000f8e003f */
[----:B------:R-:W2:Y:S01]  /*0a70*/  LDC R2, c[0x0][0x14] ;  /* 0x00000500ff027b82 */ /* 0x000ea20000000800 */
[----:B0-----:R-:W-:-:S04]  /*0a80*/  @P1 IMAD.WIDE.U32 R18, R6, R19, R8 ;  /* 0x0000001306121225 */ /* 0x001fc800078e0008 */
[----:B------:R-:W-:Y:S02]  /*0a90*/  @P1 IMAD.IADD R17, R19, 0x1, R17 ;  /* 0x0000000113111824 */ /* 0x000fe400078e0211 */
[----:B-1----:R-:W-:-:S04]  /*0aa0*/  @!P1 IMAD.WIDE.U32 R8, R11, R14, R6 ;  /* 0x0000000e0b089225 */ /* 0x002fc800078e0006 */
[----:B------:R-:W-:Y:S02]  /*0ab0*/  @!P1 IMAD.MOV.U32 R18, RZ, RZ, R8 ;  /* 0x000000ffff129224 */ /* 0x000fe400078e0008 */
[----:B------:R-:W-:Y:S02]  /*0ac0*/  @!P1 IMAD.MOV.U32 R17, RZ, RZ, R9 ;  /* 0x000000ffff119224 */ /* 0x000fe400078e0009 */
[----:B--2---:R-:W-:-:S04]  /*0ad0*/  IMAD.WIDE.U32 R12, R2, UR4, RZ ;  /* 0x00000004020c7c25 */ /* 0x004fc8000f8e00ff */
[----:B------:R-:W-:Y:S01]  /*0ae0*/  IMAD R23, R2, UR5, RZ ;  /* 0x0000000502177c24 */ /* 0x000fe2000f8e02ff */
[----:B------:R0:W-:Y:S03]  /*0af0*/  STL.64 [R1], R12 ;  /* 0x0000000c01007387 */ /* 0x0001e60000100a00 */
[----:B------:R-:W-:Y:S01]  /*0b00*/  IMAD.IADD R23, R13, 0x1, R23 ;  /* 0x000000010d177824 */ /* 0x000fe200078e0217 */
[----:B------:R-:W-:Y:S06]  /*0b10*/  @P0 BRA `(.L_x_9) ;  /* 0x0000000000200947 */ /* 0x000fec0003800000 */
[----:B------:R-:W-:Y:S01]  /*0b20*/  UISETP.GE.U32.AND UP0, UPT, UR40, 0x5, UPT ;  /* 0x000000052800788c */ /* 0x000fe2000bf06070 */
[----:B------:R-:W-:Y:S01]  /*0b30*/  IADD3 R18, P0, R18, R12, RZ ;  /* 0x0000000c12127210 */ /* 0x000fe20007f1e0ff */
[----:B------:R-:W-:Y:S01]  /*0b40*/  UIMAD.WIDE.U32 UR4, UR40, -0x33333333, URZ ;  /* 0xcccccccd280478a5 */ /* 0x000fe2000f8e003f */
[----:B------:R-:W-:-:S03]  /*0b50*/  UMOV UR39, URZ ;  /* 0x0000003f00277c82 */ /* 0x000fc60008000000 */
[----:B------:R-:W-:Y:S01]  /*0b60*/  USHF.R.U32.HI UR4, URZ, 0x2, UR5 ;  /* 0x000000023f047899 */ /* 0x000fe20008011605 */
[----:B------:R-:W-:-:S03]  /*0b70*/  IMAD.X R17, R23, 0x1, R17, P0 ;  /* 0x0000000117117824 */ /* 0x000fc600000e0611 */
[----:B------:R-:W-:Y:S02]  /*0b80*/  UIMAD UR38, UR4, -0x5, UR40 ;  /* 0xfffffffb042678a4 */ /* 0x000fe4000f8e0228 */
[----:B------:R-:W-:-:S12]  /*0b90*/  @UP0 ULOP3.LUT UR39, UR4, 0x1, URZ, 0xc0, !UPT ;  /* 0x0000000104270892 */ /* 0x000fd8000f8ec03f */
.L_x_9:
[----:B------:R-:W-:Y:S01]  /*0ba0*/  ISETP.GE.U32.AND P0, PT, R18, UR8, PT ;  /* 0x0000000812007c0c */ /* 0x000fe2000bf06070 */
[----:B------:R-:W-:Y:S01]  /*0bb0*/  IMAD.MOV.U32 R19, RZ, RZ, -0x1 ;  /* 0xffffffffff137424 */ /* 0x000fe200078e00ff */
[----:B------:R-:W-:Y:S01]  /*0bc0*/  PRMT R8, RZ, 0x7610, R8 ;  /* 0x00007610ff087816 */ /* 0x000fe20000000008 */
[----:B------:R-:W-:Y:S01]  /*0bd0*/  IMAD.MOV.U32 R22, RZ, RZ, -0x1 ;  /* 0xffffffffff167424 */ /* 0x000fe200078e00ff */
[----:B------:R-:W-:Y:S01]  /*0be0*/  ISETP.GE.U32.AND.EX P0, PT, R17, UR9, PT, P0 ;  /* 0x0000000911007c0c */ /* 0x000fe2000bf06100 */
[----:B------:R-:W-:-:S12]  /*0bf0*/  IMAD.MOV.U32 R2, RZ, RZ, -0x1 ;  /* 0xffffffffff027424 */ /* 0x000fd800078e00ff */
[----:B------:R-:W-:Y:S05]  /*0c00*/  @P0 BRA `(.L_x_10) ;  /* 0x00000004005c0947 */ /* 0x000fea0003800000 */
[----:B------:R-:W1:Y:S01]  /*0c10*/  LDC.64 R20, c[0x0][0x628] ;  /* 0x00018a00ff147b82 */ /* 0x000e620000000a00 */
[----:B------:R-:W-:Y:S02]  /*0c20*/  IMAD.MOV.U32 R8, RZ, RZ, R18 ;  /* 0x000000ffff087224 */ /* 0x000fe400078e0012 */
[----:B------:R-:W-:-:S05]  /*0c30*/  IMAD.MOV.U32 R9, RZ, RZ, R17 ;  /* 0x000000ffff097224 */ /* 0x000fca00078e0011 */
[----:B------:R-:W2:Y:S08]  /*0c40*/  LDC R2, c[0x0][0x630] ;  /* 0x00018c00ff027b82 */ /* 0x000eb00000000800 */
[----:B------:R-:W3:Y:S01]  /*0c50*/  LDC.64 R24, c[0x0][0x620] ;  /* 0x00018800ff187b82 */ /* 0x000ee20000000a00 */
[----:B-1----:R-:W-:-:S04]  /*0c60*/  ISETP.NE.U32.AND P0, PT, R20, RZ, PT ;  /* 0x000000ff1400720c */ /* 0x002fc80003f05070 */
[----:B------:R-:W-:-:S13]  /*0c70*/  ISETP.NE.AND.EX P0, PT, R21, RZ, PT, P0 ;  /* 0x000000ff1500720c */ /* 0x000fda0003f05300 */
[----:B--23--:R-:W-:Y:S05]  /*0c80*/  @!P0 BRA `(.L_x_11) ;  /* 0x0000000000288947 */ /* 0x00cfea0003800000 */
[----:B0-----:R-:W0:Y:S02]  /*0c90*/  LDC R13, c[0x0][0x634] ;  /* 0x00018d00ff0d7b82 */ /* 0x001e240000000800 */
[----:B0-----:R-:W-:-:S05]  /*0ca0*/  IADD3 R13, P0, R18, R13, RZ ;  /* 0x0000000d120d7210 */ /* 0x001fca0007f1e0ff */
[----:B------:R-:W-:-:S04]  /*0cb0*/  IMAD.X R15, RZ, RZ, R17, P0 ;  /* 0x000000ffff0f7224 */ /* 0x000fc800000e0611 */
[----:B------:R-:W-:-:S04]  /*0cc0*/  IMAD.WIDE.U32 R8, R15, R20, RZ ;  /* 0x000000140f087225 */ /* 0x000fc800078e00ff */
[----:B------:R-:W-:-:S04]  /*0cd0*/  IMAD.WIDE.U32 R10, P0, R13, R21, R8 ;  /* 0x000000150d0a7225 */ /* 0x000fc80007800008 */
[----:B------:R-:W-:-:S04]  /*0ce0*/  IMAD.WIDE.U32 R8, R13, R20, RZ ;  /* 0x000000140d087225 */ /* 0x000fc800078e00ff */
[----:B------:R-:W-:Y:S01]  /*0cf0*/  IMAD.X R13, RZ, RZ, RZ, P0 ;  /* 0x000000ffff0d7224 */ /* 0x000fe200000e06ff */
[----:B------:R-:W-:Y:S01]  /*0d00*/  IADD3 RZ, P0, R9, R10, RZ ;  /* 0x0000000a09ff7210 */ /* 0x000fe20007f1e0ff */
[----:B------:R-:W-:-:S04]  /*0d10*/  IMAD.MOV.U32 R12, RZ, RZ, R11 ;  /* 0x000000ffff0c7224 */ /* 0x000fc800078e000b */
[----:B------:R-:W-:-:S08]  /*0d20*/  IMAD.WIDE.U32.X R8, R15, R21, R12, P0 ;  /* 0x000000150f087225 */ /* 0x000fd000000e040c */
.L_x_11:
[-CC-:B------:R-:W-:Y:S01]  /*0d30*/  SHF.R.U64 R31, R8, R2.reuse, R9.reuse ;  /* 0x00000002081f7219 */ /* 0x180fe20000001209 */
[----:B0-----:R-:W0:Y:S01]  /*0d40*/  LDC R12, c[0x0][0x618] ;  /* 0x00018600ff0c7b82 */ /* 0x001e220000000800 */
[----:B------:R-:W-:Y:S01]  /*0d50*/  SHF.R.U32.HI R7, RZ, R2, R9 ;  /* 0x00000002ff077219 */ /* 0x000fe20000011609 */
[----:B------:R-:W-:Y:S01]  /*0d60*/  ULDC UR4, c[0x0][0x150] ;  /* 0x0000540000047ab9 */ /* 0x000fe20000000800 */
[----:B------:R-:W-:Y:S01]  /*0d70*/  IADD3 R11, P0, RZ, -R31, RZ ;  /* 0x8000001fff0b7210 */ /* 0x000fe20007f1e0ff */
[----:B------:R-:W-:Y:S01]  /*0d80*/  IMAD.MOV.U32 R19, RZ, RZ, R17 ;  /* 0x000000ffff137224 */ /* 0x000fe200078e0011 */
[----:B------:R-:W-:-:S03]  /*0d90*/  I2FP.F32.U32 R2, R6 ;  /* 0x0000000600027245 */ /* 0x000fc60000201000 */
[----:B------:R-:W1:Y:S01]  /*0da0*/  LDC.64 R26, c[0x0][0x640] ;  /* 0x00019000ff1a7b82 */ /* 0x000e620000000a00 */
[----:B------:R-:W-:Y:S02]  /*0db0*/  IMAD.X R13, RZ, RZ, ~R7, P0 ;  /* 0x000000ffff0d7224 */ /* 0x000fe400000e0e07 */
[----:B------:R-:W-:Y:S01]  /*0dc0*/  FMUL R2, R2, UR4 ;  /* 0x0000000402027c20 */ /* 0x000fe20008400000 */
[----:B------:R-:W-:Y:S01]  /*0dd0*/  IMAD.WIDE.U32 R8, R11, R24, R18 ;  /* 0x000000180b087225 */ /* 0x000fe200078e0012 */
[----:B------:R-:W-:-:S03]  /*0de0*/  ULDC UR4, c[0x0][0x154] ;  /* 0x0000550000047ab9 */ /* 0x000fc60000000800 */
[----:B------:R-:W-:Y:S01]  /*0df0*/  IMAD R10, R13, R24, RZ ;  /* 0x000000180d0a7224 */ /* 0x000fe200078e02ff */
[----:B------:R-:W2:Y:S01]  /*0e00*/  LDC R7, c[0x0][0x144] ;  /* 0x00005100ff077b82 */ /* 0x000ea20000000800 */
[----:B------:R-:W3:Y:S02]  /*0e10*/  F2I.U32.TRUNC.NTZ R2, R2 ;  /* 0x0000000200027305 */ /* 0x000ee4000020f000 */
[----:B------:R-:W-:-:S04]  /*0e20*/  IMAD R11, R11, R25, R10 ;  /* 0x000000190b0b7224 */ /* 0x000fc800078e020a */
[----:B------:R-:W-:Y:S01]  /*0e30*/  IMAD.IADD R9, R9, 0x1, R11 ;  /* 0x0000000109097824 */ /* 0x000fe200078e020b */
[----:B------:R-:W4:Y:S01]  /*0e40*/  LDC R22, c[0x0][0x608] ;  /* 0x00018200ff167b82 */ /* 0x000f220000000800 */
[----:B------:R-:W-:-:S03]  /*0e50*/  IMAD.MOV.U32 R11, RZ, RZ, -0x1 ;  /* 0xffffffffff0b7424 */ /* 0x000fc600078e00ff */
[--C-:B0-----:R-:W-:Y:S02]  /*0e60*/  SHF.R.U64 R20, R8, R12, R9.reuse ;  /* 0x0000000c08147219 */ /* 0x101fe40000001209 */
[----:B------:R-:W-:Y:S02]  /*0e70*/  I2FP.F32.U32 R8, R14 ;  /* 0x0000000e00087245 */ /* 0x000fe40000201000 */
[----:B------:R-:W0:Y:S01]  /*0e80*/  LDC R24, c[0x0][0x658] ;  /* 0x00019600ff187b82 */ /* 0x000e220000000800 */
[----:B-1----:R-:W-:Y:S01]  /*0e90*/  ISETP.NE.U32.AND P0, PT, R26, RZ, PT ;  /* 0x000000ff1a00720c */ /* 0x002fe20003f05070 */
[----:B---3--:R-:W-:Y:S02]  /*0ea0*/  IMAD.MOV R10, RZ, RZ, -R2 ;  /* 0x000000ffff0a7224 */ /* 0x008fe400078e0a02 */
[----:B------:R-:W-:Y:S01]  /*0eb0*/  FMUL R8, R8, UR4 ;  /* 0x0000000408087c20 */ /* 0x000fe20008400000 */
[----:B------:R-:W-:Y:S02]  /*0ec0*/  SHF.R.U32.HI R9, RZ, R12, R9 ;  /* 0x0000000cff097219 */ /* 0x000fe40000011609 */
[----:B------:R-:W-:Y:S01]  /*0ed0*/  ISETP.NE.AND.EX P0, PT, R27, RZ, PT, P0 ;  /* 0x000000ff1b00720c */ /* 0x000fe20003f05300 */
[----:B------:R1:W3:Y:S01]  /*0ee0*/  F2I.U32.TRUNC.NTZ R15, R8 ;  /* 0x00000008000f7305 */ /* 0x0002e2000020f000 */
[----:B------:R-:W1:Y:S01]  /*0ef0*/  LDC R19, c[0x0][0x148] ;  /* 0x00005200ff137b82 */ /* 0x000e620000000800 */
[----:B--2---:R-:W-:-:S07]  /*0f00*/  IMAD R2, R7, R10, R6 ;  /* 0x0000000a07027224 */ /* 0x004fce00078e0206 */
[----:B------:R-:W2:Y:S01]  /*0f10*/  LDC R25, c[0x0][0x600] ;  /* 0x00018000ff197b82 */ /* 0x000ea20000000800 */
[-CC-:B----4-:R-:W-:Y:S02]  /*0f20*/  SHF.R.U64 R32, R20, R22.reuse, R9.reuse ;  /* 0x0000001614207219 */ /* 0x190fe40000001209 */
[----:B------:R-:W-:Y:S01]  /*0f30*/  SHF.R.U32.HI R7, RZ, R22, R9 ;  /* 0x00000016ff077219 */ /* 0x000fe20000011609 */
[----:B------:R-:W-:-:S04]  /*0f40*/  IMAD.MOV.U32 R9, RZ, RZ, 0x1 ;  /* 0x00000001ff097424 */ /* 0x000fc800078e00ff */
[----:B------:R-:W4:Y:S01]  /*0f50*/  LDC R28, c[0x0][0x648] ;  /* 0x00019200ff1c7b82 */ /* 0x000f220000000800 */
[-C--:B0-----:R-:W-:Y:S02]  /*0f60*/  SHF.L.U32 R6, R11, R24.reuse, RZ ;  /* 0x000000180b067219 */ /* 0x081fe400000006ff */
[--C-:B------:R-:W-:Y:S02]  /*0f70*/  SHF.R.U64 R22, R32, R24, R7.reuse ;  /* 0x0000001820167219 */ /* 0x100fe40000001207 */
[----:B------:R-:W-:Y:S02]  /*0f80*/  LOP3.LUT R13, RZ, R6, RZ, 0x33, !PT ;  /* 0x00000006ff0d7212 */ /* 0x000fe400078e33ff */
[-C--:B------:R-:W-:Y:S01]  /*0f90*/  SHF.R.U32.HI R7, RZ, R24.reuse, R7 ;  /* 0x00000018ff077219 */ /* 0x080fe20000011607 */
[----:B------:R-:W0:Y:S01]  /*0fa0*/  LDC R29, c[0x0][0x638] ;  /* 0x00018e00ff1d7b82 */ /* 0x000e220000000800 */
[----:B------:R-:W-:Y:S01]  /*0fb0*/  SHF.L.U32 R12, R9, R24, RZ ;  /* 0x00000018090c7219 */ /* 0x000fe200000006ff */
[----:B------:R-:W-:-:S06]  /*0fc0*/  IMAD.MOV.U32 R6, RZ, RZ, R22 ;  /* 0x000000ffff067224 */ /* 0x000fcc00078e0016 */
[----:B------:R-:W0:Y:S01]  /*0fd0*/  LDC R30, c[0x0][0x610] ;  /* 0x00018400ff1e7b82 */ /* 0x000e220000000800 */
[----:B-1-3--:R-:W-:Y:S05]  /*0fe0*/  @!P0 BRA `(.L_x_12) ;  /* 0x0000000000288947 */ /* 0x00afea0003800000 */
[----:B------:R-:W1:Y:S02]  /*0ff0*/  LDC R11, c[0x0][0x64c] ;  /* 0x00019300ff0b7b82 */ /* 0x000e640000000800 */
[----:B-1----:R-:W-:-:S05]  /*1000*/  IADD3 R11, P0, R22, R11, RZ ;  /* 0x0000000b160b7210 */ /* 0x002fca0007f1e0ff */
        /* <DEDUP_REMOVED lines=8> */
.L_x_12:
[----:B----4-:R-:W-:Y:S01]  /*1090*/  SHF.R.U64 R6, R6, R28, R7 ;  /* 0x0000001c06067219 */ /* 0x010fe20000001207 */
[----:B--2---:R-:W-:Y:S01]  /*10a0*/  VIADD R7, R25, 0xffffffff ;  /* 0xffffffff19077836 */ /* 0x004fe20000000000 */
[----:B------:R-:W-:Y:S01]  /*10b0*/  LOP3.LUT R13, R32, R13, RZ, 0xc0, !PT ;  /* 0x0000000d200d7212 */ /* 0x000fe200078ec0ff */
[----:B------:R-:W-:Y:S02]  /*10c0*/  IMAD.MOV R15, RZ, RZ, -R15 ;  /* 0x000000ffff0f7224 */ /* 0x000fe400078e0a0f */
[----:B------:R-:W-:Y:S01]  /*10d0*/  IMAD.MOV R8, RZ, RZ, -R6 ;  /* 0x000000ffff087224 */ /* 0x000fe200078e0a06 */
[----:B------:R-:W-:Y:S01]  /*10e0*/  LOP3.LUT R7, R20, R7, RZ, 0xc0, !PT ;  /* 0x0000000714077212 */ /* 0x000fe200078ec0ff */
[----:B------:R-:W-:Y:S02]  /*10f0*/  IMAD R13, R12, R6, R13 ;  /* 0x000000060c0d7224 */ /* 0x000fe400078e020d */
[----:B------:R-:W-:Y:S02]  /*1100*/  @P1 IMAD R2, R19, R15, R14 ;  /* 0x0000000f13021224 */ /* 0x000fe400078e020e */
[----:B0-----:R-:W-:-:S02]  /*1110*/  IMAD R6, R8, R29, R22 ;  /* 0x0000001d08067224 */ /* 0x001fc400078e0216 */
[----:B------:R-:W-:Y:S02]  /*1120*/  IMAD R2, R13, R30, R2 ;  /* 0x0000001e0d027224 */ /* 0x000fe400078e0202 */
[----:B------:R-:W-:Y:S02]  /*1130*/  IMAD R19, R6, R25, R7 ;  /* 0x0000001906137224 */ /* 0x000fe400078e0207 */
[----:B------:R-:W-:-:S03]  /*1140*/  IMAD.MOV.U32 R8, RZ, RZ, 0x1 ;  /* 0x00000001ff087424 */ /* 0x000fc600078e00ff */
[----:B------:R-:W-:Y:S02]  /*1150*/  SEL R22, R19, R2, !P1 ;  /* 0x0000000213167207 */ /* 0x000fe40004800000 */
[----:B------:R-:W-:Y:S01]  /*1160*/  SEL R19, R2, R19, !P1 ;  /* 0x0000001302137207 */ /* 0x000fe20004800000 */
[----:B------:R-:W-:-:S07]  /*1170*/  IMAD.MOV.U32 R2, RZ, RZ, R31 ;  /* 0x000000ffff027224 */ /* 0x000fce00078e001f */
.L_x_10:
[----:B------:R-:W-:Y:S05]  /*1180*/  @!P2 BRA `(.L_x_13) ;  /* 0x000000900084a947 */ /* 0x000fea0003800000 */
[----:B------:R-:W-:-:S13]  /*1190*/  ISETP.GT.U32.AND P0, PT, R33, 0x1, PT ;  /* 0x000000012100780c */ /* 0x000fda0003f04070 */
[----:B------:R-:W-:Y:S05]  /*11a0*/  @P0 EXIT ;  /* 0x000000000000094d */ /* 0x000fea0003800000 */
.L_x_14:
[----:B------:R-:W-:-:S08]  /*11b0*/  NOP ;  /* 0x0000000000007918 */ /* 0x000fd00000000000 */
[----:B------:R-:W1:Y:S02]  /*11c0*/  USETMAXREG.TRY_ALLOC.CTAPOOL UP0, 0xe8 ;  /* 0x000000e8000079c8 */ /* 0x000e640008000600 */
[----:B-1----:R-:W-:-:S13]  /*11d0*/  PLOP3.LUT P0, PT, PT, PT, UP0, 0x80, 0x0 ;  /* 0x000000000000781c */ /* 0x002fda0003f0f008 */
[----:B------:R-:W-:Y:S05]  /*11e0*/  @!P0 BRA `(.L_x_14) ;  /* 0xfffffffc00f08947 */ /* 0x000fea000383ffff */
[----:B------:R-:W-:-:S13]  /*11f0*/  LOP3.LUT P0, RZ, R8, 0xff, RZ, 0xc0, !PT ;  /* 0x000000ff08ff7812 */ /* 0x000fda000780c0ff */
[----:B------:R-:W-:Y:S05]  /*1200*/  @!P0 EXIT ;  /* 0x000000000000894d */ /* 0x000fea0003800000 */
[----:B------:R-:W1:Y:S01]  /*1210*/  S2UR UR4, SR_CgaCtaId ;  /* 0x00000000000479c3 */ /* 0x000e620000008800 */
[----:B------:R-:W-:Y:S01]  /*1220*/  VIADD R6, R5, 0xffffffff ;  /* 0xffffffff05067836 */ /* 0x000fe20000000000 */
[----:B------:R-:W-:Y:S01]  /*1230*/  SHF.R.S32.HI R0, RZ, 0x1f, R3 ;  /* 0x0000001fff007819 */ /* 0x000fe20000011403 */
[----:B------:R-:W-:Y:S01]  /*1240*/  UMOV UR41, 0x400 ;  /* 0x0000040000297882 */ /* 0x000fe20000000000 */
[----:B------:R-:W-:Y:S01]  /*1250*/  UISETP.LT.AND UP0, UPT, UR40, 0x1, UPT ;  /* 0x000000012800788c */ /* 0x000fe2000bf01270 */
[----:B------:R-:W-:Y:S01]  /*1260*/  LOP3.LUT R172, R16, 0x1, RZ, 0xfc, !PT ;  /* 0x0000000110ac7812 */ /* 0x000fe200078efcff */
[----:B------:R-:W-:Y:S01]  /*1270*/  USHF.L.U32 UR44, UR40, 0x1, URZ ;  /* 0x00000001282c7899 */ /* 0x000fe2000800063f */
[----:B------:R-:W-:Y:S01]  /*1280*/  R2UR UR42, R6 ;  /* 0x00000000062a72ca */ /* 0x000fe200000e0000 */
[----:B------:R-:W-:Y:S01]  /*1290*/  USEL UR43, UR40, 0x1, UP0 ;  /* 0x00000001282b7887 */ /* 0x000fe20008000000 */
[CC--:B------:R-:W-:Y:S02]  /*12a0*/  LEA.HI R4, R0.reuse, R3.reuse, RZ, 0x2 ;  /* 0x0000000300047211 */ /* 0x0c0fe400078f10ff */
[----:B------:R-:W-:Y:S01]  /*12b0*/  LEA.HI R0, R0, R3, RZ, 0x5 ;  /* 0x0000000300007211 */ /* 0x000fe200078f28ff */
[----:B------:R-:W-:Y:S01]  /*12c0*/  UIADD3 UR43, -UR43, UR40, URZ ;  /* 0x000000282b2b7290 */ /* 0x000fe2000fffe13f */
[----:B------:R-:W-:-:S02]  /*12d0*/  SHF.R.S32.HI R154, RZ, 0x2, R4 ;  /* 0x00000002ff9a7819 */ /* 0x000fc40000011404 */
[----:B------:R-:W-:Y:S02]  /*12e0*/  SHF.R.S32.HI R5, RZ, 0x1f, R4 ;  /* 0x0000001fff057819 */ /* 0x000fe40000011404 */
[----:B------:R-:W-:Y:S02]  /*12f0*/  LOP3.LUT R156, R4, 0xfffffffc, RZ, 0xc0, !PT ;  /* 0xfffffffc049c7812 */ /* 0x000fe400078ec0ff */
[----:B------:R-:W-:Y:S01]  /*1300*/  LEA.HI R5, R5, R154, RZ, 0x3 ;  /* 0x0000009a05057211 */ /* 0x000fe200078f18ff */
[----:B------:R-:W-:Y:S01]  /*1310*/  USHF.L.U32 UR42, UR42, 0x3, URZ ;  /* 0x000000032a2a7899 */ /* 0x000fe2000800063f */
[----:B------:R-:W-:Y:S01]  /*1320*/  ISETP.NE.AND P0, PT, R6, RZ, PT ;  /* 0x000000ff0600720c */ /* 0x000fe20003f05270 */
[----:B------:R-:W-:Y:S01]  /*1330*/  IMAD.IADD R156, R3, 0x1, -R156 ;  /* 0x00000001039c7824 */ /* 0x000fe200078e0a9c */
[----:B------:R-:W-:Y:S01]  /*1340*/  LOP3.LUT R5, R5, 0xfffffff8, RZ, 0xc0, !PT ;  /* 0xfffffff805057812 */ /* 0x000fe200078ec0ff */
[----:B-1----:R-:W-:Y:S01]  /*1350*/  ULEA UR41, UR4, UR41, 0x18 ;  /* 0x0000002904297291 */ /* 0x002fe2000f8ec03f */
[----:B------:R-:W-:Y:S01]  /*1360*/  SEL R173, RZ, 0x1, P0 ;  /* 0x00000001ffad7807 */ /* 0x000fe20000000000 */
[----:B------:R-:W-:Y:S01]  /*1370*/  IMAD.U32 R158, RZ, RZ, UR42 ;  /* 0x0000002aff9e7e24 */ /* 0x000fe2000f8e00ff */
[----:B------:R-:W-:Y:S01]  /*1380*/  ULDC UR4, c[0x0][0x284] ;  /* 0x0000a10000047ab9 */ /* 0x000fe20000000800 */
[----:B------:R-:W-:Y:S01]  /*1390*/  IMAD.IADD R154, R154, 0x1, -R5 ;  /* 0x000000019a9a7824 */ /* 0x000fe200078e0a05 */
[----:B------:R-:W-:Y:S01]  /*13a0*/  UIADD3 UR45, UR41, 0x60, URZ ;  /* 0x00000060292d7890 */ /* 0x000fe2000fffe03f */
[----:B------:R-:W-:-:S02]  /*13b0*/  SHF.R.S32.HI R5, RZ, 0x5, R0 ;  /* 0x00000005ff057819 */ /* 0x000fc40000011400 */
[C---:B------:R-:W-:Y:S02]  /*13c0*/  LOP3.LUT R160, R158.reuse, 0x8, RZ, 0xc0, !PT ;  /* 0x000000089ea07812 */ /* 0x040fe400078ec0ff */
[--C-:B------:R-:W-:Y:S01]  /*13d0*/  SHF.R.S32.HI R155, RZ, 0x1f, R154.reuse ;  /* 0x0000001fff9b7819 */ /* 0x100fe2000001149a */
[C-C-:B------:R-:W-:Y:S01]  /*13e0*/  IMAD R161, R5.reuse, -0x10, -R154.reuse ;  /* 0xfffffff005a17824 */ /* 0x140fe200078e0a9a */
[----:B------:R-:W-:Y:S01]  /*13f0*/  LOP3.LUT R158, R158, 0x8, RZ, 0xc, !PT ;  /* 0x000000089e9e7812 */ /* 0x000fe200078e0cff */
[----:B------:R-:W-:Y:S01]  /*1400*/  IMAD.U32 R157, RZ, RZ, UR45 ;  /* 0x0000002dff9d7e24 */ /* 0x000fe2000f8e00ff */
[----:B------:R-:W-:Y:S01]  /*1410*/  LOP3.LUT R160, R160, 0x18, RZ, 0x3c, !PT ;  /* 0x00000018a0a07812 */ /* 0x000fe200078e3cff */
[----:B------:R-:W-:-:S04]  /*1420*/  IMAD.WIDE R154, R5, 0x10, R154 ;  /* 0x00000010059a7825 */ /* 0x000fc800078e029a */
[----:B------:R-:W-:Y:S02]  /*1430*/  VIADD R159, R157, UR42 ;  /* 0x0000002a9d9f7c36 */ /* 0x000fe40008000000 */
[----:B------:R-:W-:-:S07]  /*1440*/  VIADD R161, R161, UR4 ;  /* 0x00000004a1a17c36 */ /* 0x000fce0008000000 */
.L_x_290:
[----:B------:R-:W-:Y:S01]  /*1450*/  SHF.L.U32 R0, R173, 0x1f, RZ ;  /* 0x0000001fad007819 */ /* 0x000fe200000006ff */
[----:B------:R-:W-:Y:S02]  /*1460*/  ULDC UR4, c[0x0][0x28c] ;  /* 0x0000a30000047ab9 */ /* 0x000fe40000000800 */
[----:B------:R-:W-:Y:S01]  /*1470*/  ISETP.LT.AND P1, PT, RZ, UR4, PT ;  /* 0x00000004ff007c0c */ /* 0x000fe2000bf21270 */
[----:B------:R-:W1:Y:S02]  /*1480*/  SYNCS.PHASECHK.TRANS64.TRYWAIT P0, [R157+UR42], R0 ;  /* 0x000000009d0075a7 */ /* 0x000e64000800016a */
[----:B-1-34-:R-:W-:Y:S10]  /*1490*/  @!P0 BRA `(.L_x_15) ;  /* 0x0000009c00dc8947 */ /* 0x01aff40003800000 */
.L_x_313:
[----:B------:R-:W-:Y:S05]  /*14a0*/  @P1 BRA `(.L_x_16) ;  /* 0x0000000000401947 */ /* 0x000fea0003800000 */
[----:B-1----:R-:W-:Y:S01]  /*14b0*/  MOV R0, 0x0 ;  /* 0x0000000000007802 */ /* 0x002fe20000000f00 */
[----:B------:R-:W-:Y:S01]  /*14c0*/  ULDC.64 UR4, c[0x4][0x68] ;  /* 0x01001a0000047ab9 */ /* 0x000fe20000000a00 */
[----:B------:R-:W-:Y:S01]  /*14d0*/  ULDC.64 UR6, c[0x4][0x8] ;  /* 0x0100020000067ab9 */ /* 0x000fe20000000a00 */
[----:B------:R-:W-:Y:S01]  /*14e0*/  IMAD.U32 R4, RZ, RZ, UR4 ;  /* 0x00000004ff047e24 */ /* 0x000fe2000f8e00ff */
[----:B------:R1:W2:Y:S01]  /*14f0*/  LDC.64 R14, c[0x4][R0] ;  /* 0x01000000000e7b82 */ /* 0x0002a20000000a00 */
[----:B------:R-:W-:Y:S01]  /*1500*/  IMAD.U32 R5, RZ, RZ, UR5 ;  /* 0x00000005ff057e24 */ /* 0x000fe2000f8e00ff */
[----:B------:R-:W-:Y:S01]  /*1510*/  ULDC.64 UR4, c[0x4][0x70] ;  /* 0x01001c0000047ab9 */ /* 0x000fe20000000a00 */
[----:B------:R-:W-:Y:S02]  /*1520*/  IMAD.U32 R10, RZ, RZ, UR6 ;  /* 0x00000006ff0a7e24 */ /* 0x000fe4000f8e00ff */
[----:B------:R-:W-:Y:S02]  /*1530*/  IMAD.U32 R6, RZ, RZ, UR4 ;  /* 0x00000004ff067e24 */ /* 0x000fe4000f8e00ff */
[----:B------:R-:W-:-:S02]  /*1540*/  IMAD.U32 R7, RZ, RZ, UR5 ;  /* 0x00000005ff077e24 */ /* 0x000fc4000f8e00ff */
[----:B------:R-:W-:Y:S02]  /*1550*/  IMAD.U32 R11, RZ, RZ, UR7 ;  /* 0x00000007ff0b7e24 */ /* 0x000fe4000f8e00ff */
[----:B------:R-:W-:Y:S02]  /*1560*/  IMAD.MOV.U32 R8, RZ, RZ, 0x1e1 ;  /* 0x000001e1ff087424 */ /* 0x000fe400078e00ff */
[----:B0-----:R-:W-:Y:S02]  /*1570*/  IMAD.MOV.U32 R12, RZ, RZ, 0x1 ;  /* 0x00000001ff0c7424 */ /* 0x001fe400078e00ff */
[----:B-1----:R-:W-:-:S07]  /*1580*/  IMAD.MOV.U32 R13, RZ, RZ, RZ ;  /* 0x000000ffff0d7224 */ /* 0x002fce00078e00ff */
[----:B------:R-:W-:-:S07]  /*1590*/  LEPC R20, `(.L_x_16) ;  /* 0x000000001014794e */ /* 0x000fce0000000000 */
[----:B--2--5:R-:W-:Y:S05]  /*15a0*/  CALL.ABS.NOINC R14 ;  /* 0x000000000e007343 */ /* 0x024fea0003c00000 */
.L_x_16:
[----:B------:R-:W-:-:S13]  /*15b0*/  ISETP.NE.AND P0, PT, R172, 0x3, PT ;  /* 0x00000003ac00780c */ /* 0x000fda0003f05270 */
[----:B------:R-:W-:Y:S05]  /*15c0*/  @!P0 BRA `(.L_x_17) ;  /* 0x0000000000048947 */ /* 0x000fea0003800000 */
[----:B------:R-:W-:Y:S01]  /*15d0*/  BPT.TRAP 0x1 ;  /* 0x000000040000795c */ /* 0x000fe20000300000 */
.L_x_17:
[----:B------:R-:W-:Y:S02]  /*15e0*/  IMAD.U32 R3, RZ, RZ, UR38 ;  /* 0x00000026ff037e24 */ /* 0x000fe4000f8e00ff */
[----:B-1----:R-:W-:-:S03]  /*15f0*/  IMAD.U32 R0, RZ, RZ, UR39 ;  /* 0x00000027ff007e24 */ /* 0x002fc6000f8e00ff */
[----:B------:R-:W-:Y:S02]  /*1600*/  LEA R3, R3, UR41, 0x3 ;  /* 0x0000002903037c11 */ /* 0x000fe4000f8e18ff */
[----:B------:R-:W-:-:S04]  /*1610*/  SHF.L.U32 R0, R0, 0x1f, RZ ;  /* 0x0000001f00007819 */ /* 0x000fc800000006ff */
[----:B------:R1:W2:Y:S01]  /*1620*/  SYNCS.PHASECHK.TRANS64.TRYWAIT P1, [R3+URZ], R0 ;  /* 0x00000000030075a7 */ /* 0x0002a2000802017f */
[----:B------:R-:W-:Y:S05]  /*1630*/  @!P0 BRA `(.L_x_18) ;  /* 0x0000000000048947 */ /* 0x000fea0003800000 */
[----:B------:R-:W-:Y:S01]  /*1640*/  BPT.TRAP 0x1 ;  /* 0x000000040000795c */ /* 0x000fe20000300000 */
.L_x_18:
[----:B------:R-:W-:-:S05]  /*1650*/  IMAD.U32 R4, RZ, RZ, UR43 ;  /* 0x0000002bff047e24 */ /* 0x000fca000f8e00ff */
[----:B------:R-:W-:Y:S01]  /*1660*/  ISETP.GE.AND P2, PT, R4, 0x1, PT ;  /* 0x000000010400780c */ /* 0x000fe20003f46270 */
[----:B--2---:R-:W-:-:S12]  /*1670*/  @P1 BRA `(.L_x_19) ;  /* 0x0000000000081947 */ /* 0x004fd80003800000 */
[----:B------:R-:W2:Y:S02]  /*1680*/  SYNCS.PHASECHK.TRANS64.TRYWAIT P1, [R3+URZ], R0 ;  /* 0x00000000030075a7 */ /* 0x000ea4000802017f */
[----:B--2---:R-:W-:Y:S05]  /*1690*/  @!P1 BRA `(.L_x_20) ;  /* 0x0000009c00709947 */ /* 0x004fea0003800000 */
.L_x_19:
[----:B------:R-:W-:Y:S05]  /*16a0*/  WARPSYNC.ALL ;  /* 0x0000000000007948 */ /* 0x000fea0003800000 */
[----:B------:R-:W-:Y:S01]  /*16b0*/  UIADD3 UR4, UR41, 0x180, URZ ;  /* 0x0000018029047890 */ /* 0x000fe2000fffe03f */
[----:B------:R-:W-:Y:S01]  /*16c0*/  WARPGROUP.ARRIVE ;  /* 0x00000000000079c5 */ /* 0x000fe20000000000 */
[----:B------:R-:W-:Y:S02]  /*16d0*/  UIADD3 UR5, UR41, 0xa180, URZ ;  /* 0x0000a18029057890 */ /* 0x000fe4000fffe03f */
[----:B------:R-:W-:Y:S02]  /*16e0*/  USHF.R.U32.HI UR4, URZ, 0x4, UR4 ;  /* 0x000000043f047899 */ /* 0x000fe40008011604 */
[----:B------:R-:W-:-:S02]  /*16f0*/  USHF.R.U32.HI UR5, URZ, 0x4, UR5 ;  /* 0x000000043f057899 */ /* 0x000fc40008011605 */
[----:B------:R-:W-:Y:S02]  /*1700*/  ULOP3.LUT UR4, UR4, 0x3fff, URZ, 0xc0, !UPT ;  /* 0x00003fff04047892 */ /* 0x000fe4000f8ec03f */
[----:B------:R-:W-:Y:S02]  /*1710*/  ULOP3.LUT UR5, UR5, 0x3fff, URZ, 0xc0, !UPT ;  /* 0x00003fff05057892 */ /* 0x000fe4000f8ec03f */
[----:B------:R-:W-:Y:S02]  /*1720*/  ULOP3.LUT UR8, UR4, 0x10000, URZ, 0xfc, !UPT ;  /* 0x0001000004087892 */ /* 0x000fe4000f8efc3f */
[----:B------:R-:W-:Y:S02]  /*1730*/  ULOP3.LUT UR9, UR5, 0x10000, URZ, 0xfc, !UPT ;  /* 0x0001000005097892 */ /* 0x000fe4000f8efc3f */
[----:B------:R-:W-:Y:S02]  /*1740*/  ULEA UR10, UR38, UR8, 0x9 ;  /* 0x00000008260a7291 */ /* 0x000fe4000f8e483f */
[----:B------:R-:W-:Y:S01]  /*1750*/  ULEA UR11, UR38, UR9, 0xb ;  /* 0x00000009260b7291 */ /* 0x000fe2000f8e583f */
[----:B------:R-:W-:Y:S01]  /*1760*/  UMOV UR5, 0x40000040 ;  /* 0x4000004000057882 */ /* 0x000fe20000000000 */
[----:B------:R-:W-:-:S03]  /*1770*/  UMOV UR7, 0x40000040 ;  /* 0x4000004000077882 */ /* 0x000fc60000000000 */
[----:B------:R-:W-:Y:S02]  /*1780*/  UMOV UR4, UR10 ;  /* 0x0000000a00047c82 */ /* 0x000fe40008000000 */
[----:B------:R-:W-:Y:S02]  /*1790*/  UMOV UR6, UR11 ;  /* 0x0000000b00067c82 */ /* 0x000fe40008000000 */
[----:B------:R-:W-:Y:S01]  /*17a0*/  HGMMA.64x256x16.F32.BF16 R24, gdesc[UR4], RZ, !UPT, gsb0 ;  /* 0x03e00000041879f0 */ /* 0x000fe2000c0018ff */
[----:B------:R-:W-:Y:S02]  /*17b0*/  UIADD3 UR4, UR10, 0x2, URZ ;  /* 0x000000020a047890 */ /* 0x000fe4000fffe03f */
[----:B------:R-:W-:Y:S01]  /*17c0*/  UIADD3 UR6, UR11, 0x2, URZ ;  /* 0x000000020b067890 */ /* 0x000fe2000fffe03f */
[----:B------:R-:W-:Y:S01]  /*17d0*/  UMOV UR5, 0x40000040 ;  /* 0x4000004000057882 */ /* 0x000fe20000000000 */
[----:B------:R-:W-:Y:S01]  /*17e0*/  UMOV UR7, 0x40000040 ;  /* 0x4000004000077882 */ /* 0x000fe20000000000 */
[----:B------:R-:W-:-:S02]  /*17f0*/  WARPGROUP.DEPBAR.LE gsb0, 0x0 ;  /* 0x00008000000079c5 */ /* 0x000fc40000010000 */
[----:B------:R-:W-:-:S15]  /*1800*/  WARPGROUP.ARRIVE ;  /* 0x00000000000079c5 */ /* 0x000fde0000000000 */
[----:B------:R-:W-:-:S05]  /*1810*/  NOP ;  /* 0x0000000000007918 */ /* 0x000fca0000000000 */
[----:B------:R-:W-:Y:S01]  /*1820*/  HGMMA.64x256x16.F32.BF16 R24, gdesc[UR4], R24, gsb0 ;  /* 0x03e00000041879f0 */ /* 0x000fe20008001818 */
[----:B------:R-:W-:Y:S02]  /*1830*/  UIADD3 UR4, UR10, 0x4, URZ ;  /* 0x000000040a047890 */ /* 0x000fe4000fffe03f */
[----:B------:R-:W-:Y:S01]  /*1840*/  UIADD3 UR6, UR11, 0x4, URZ ;  /* 0x000000040b067890 */ /* 0x000fe2000fffe03f */
[----:B------:R-:W-:Y:S01]  /*1850*/  UMOV UR5, 0x40000040 ;  /* 0x4000004000057882 */ /* 0x000fe20000000000 */
[----:B------:R-:W-:Y:S01]  /*1860*/  UMOV UR7, 0x40000040 ;  /* 0x4000004000077882 */ /* 0x000fe20000000000 */
[----:B------:R-:W-:Y:S02]  /*1870*/  WARPGROUP.DEPBAR.LE gsb0, 0x0 ;  /* 0x00008000000079c5 */ /* 0x000fe40000010000 */
        /* <DEDUP_REMOVED lines=10> */
[----:B------:R-:W-:Y:S03]  /*1920*/  HGMMA.64x256x16.F32.BF16 R24, gdesc[UR4], R24, gsb0 ;  /* 0x03e00000041879f0 */ /* 0x000fe60008001818 */
[----:B------:R-:W-:Y:S02]  /*1930*/  WARPGROUP.DEPBAR.LE gsb0, 0x0 ;  /* 0x00008000000079c5 */ /* 0x000fe40000010000 */
[----:B------:R-:W-:Y:S05]  /*1940*/  @!P2 BRA `(.L_x_21) ;  /* 0x00000004001ca947 */ /* 0x000fea0003800000 */
[----:B------:R-:W-:Y:S01]  /*1950*/  UIADD3 UR4, UR38, 0x1, URZ ;  /* 0x0000000126047890 */ /* 0x000fe2000fffe03f */
[----:B-12---:R-:W-:Y:S01]  /*1960*/  IMAD.U32 R0, RZ, RZ, UR43 ;  /* 0x0000002bff007e24 */ /* 0x006fe2000f8e00ff */
[----:B------:R-:W-:Y:S02]  /*1970*/  UMOV UR11, UR38 ;  /* 0x00000026000b7c82 */ /* 0x000fe40008000000 */
[----:B------:R-:W-:-:S04]  /*1980*/  UISETP.NE.AND UP0, UPT, UR4, 0x5, UPT ;  /* 0x000000050400788c */ /* 0x000fc8000bf05270 */
[----:B------:R-:W-:Y:S02]  /*1990*/  USEL UR5, URZ, 0x1, UP0 ;  /* 0x000000013f057887 */ /* 0x000fe40008000000 */
[----:B------:R-:W-:Y:S02]  /*19a0*/  USEL UR10, UR4, URZ, UP0 ;  /* 0x0000003f040a7287 */ /* 0x000fe40008000000 */
[----:B------:R-:W-:-:S06]  /*19b0*/  ULOP3.LUT UR5, UR39, UR5, URZ, 0x3c, !UPT ;  /* 0x0000000527057292 */ /* 0x000fcc000f8e3c3f */
[----:B------:R-:W-:-:S07]  /*19c0*/  IMAD.U32 R5, RZ, RZ, UR5 ;  /* 0x00000005ff057e24 */ /* 0x000fce000f8e00ff */
.L_x_28:
[----:B-12---:R-:W-:Y:S05]  /*19d0*/  @!P0 BRA `(.L_x_22) ;  /* 0x0000000000048947 */ /* 0x006fea0003800000 */
[----:B------:R-:W-:Y:S01]  /*19e0*/  BPT.TRAP 0x1 ;  /* 0x000000040000795c */ /* 0x000fe20000300000 */
.L_x_22:
[----:B------:R-:W-:Y:S01]  /*19f0*/  ULEA UR4, UR10, UR41, 0x3 ;  /* 0x000000290a047291 */ /* 0x000fe2000f8e183f */
[----:B------:R-:W-:-:S08]  /*1a00*/  SHF.L.U32 R3, R5, 0x1f, RZ ;  /* 0x0000001f05037819 */ /* 0x000fd000000006ff */
[----:B------:R1:W2:Y:S01]  /*1a10*/  SYNCS.PHASECHK.TRANS64.TRYWAIT P1, [UR4], R3 ;  /* 0x00000003ff0075a7 */ /* 0x0002a20008020144 */
[----:B------:R-:W-:Y:S05]  /*1a20*/  @!P0 BRA `(.L_x_23) ;  /* 0x0000000000048947 */ /* 0x000fea0003800000 */
[----:B------:R-:W-:Y:S01]  /*1a30*/  BPT.TRAP 0x1 ;  /* 0x000000040000795c */ /* 0x000fe20000300000 */
.L_x_23:
[----:B--2---:R-:W-:Y:S05]  /*1a40*/  @P1 BRA `(.L_x_24) ;  /* 0x0000000000081947 */ /* 0x004fea0003800000 */
[----:B------:R-:W2:Y:S02]  /*1a50*/  SYNCS.PHASECHK.TRANS64.TRYWAIT P1, [UR4], R3 ;  /* 0x00000003ff0075a7 */ /* 0x000ea40008020144 */
[----:B--2---:R-:W-:Y:S05]  /*1a60*/  @!P1 BRA `(.L_x_25) ;  /* 0x0000009800909947 */ /* 0x004fea0003800000 */
.L_x_24:
[----:B------:R-:W-:Y:S01]  /*1a70*/  ULEA UR12, UR10, UR8, 0x9 ;  /* 0x000000080a0c7291 */ /* 0x000fe2000f8e483f */
[----:B------:R-:W-:Y:S01]  /*1a80*/  WARPGROUP.ARRIVE ;  /* 0x00000000000079c5 */ /* 0x000fe20000000000 */
[----:B------:R-:W-:Y:S01]  /*1a90*/  ULEA UR13, UR10, UR9, 0xb ;  /* 0x000000090a0d7291 */ /* 0x000fe2000f8e583f */
[----:B------:R-:W-:Y:S01]  /*1aa0*/  UMOV UR5, 0x40000040 ;  /* 0x4000004000057882 */ /* 0x000fe20000000000 */
[----:B------:R-:W-:-:S03]  /*1ab0*/  UMOV UR7, 0x40000040 ;  /* 0x4000004000077882 */ /* 0x000fc60000000000 */
[----:B------:R-:W-:Y:S02]  /*1ac0*/  UMOV UR4, UR12 ;  /* 0x0000000c00047c82 */ /* 0x000fe40008000000 */
[----:B------:R-:W-:Y:S02]  /*1ad0*/  UMOV UR6, UR13 ;  /* 0x0000000d00067c82 */ /* 0x000fe40008000000 */
[----:B------:R-:W-:Y:S01]  /*1ae0*/  HGMMA.64x256x16.F32.BF16 R24, gdesc[UR4], R24, gsb0 ;  /* 0x03e00000041879f0 */ /* 0x000fe20008001818 */
        /* <DEDUP_REMOVED lines=26> */
[----:B------:R-:W-:Y:S01]  /*1c90*/  BPT.TRAP 0x1 ;  /* 0x000000040000795c */ /* 0x000fe20000300000 */
.L_x_26:
[----:B------:R-:W-:Y:S01]  /*1ca0*/  ULEA UR4, UR11, UR41, 0x3 ;  /* 0x000000290b047291 */ /* 0x000fe2000f8e183f */
[----:B------:R-:W-:-:S03]  /*1cb0*/  ISETP.GT.U32.AND P1, PT, R16, 0x1, PT ;  /* 0x000000011000780c */ /* 0x000fc60003f24070 */
[----:B------:R-:W-:-:S04]  /*1cc0*/  UIADD3 UR4, UR4, 0x28, URZ ;  /* 0x0000002804047890 */ /* 0x000fc8000fffe03f */
[----:B------:R-:W-:-:S09]  /*1cd0*/  UPRMT UR4, URZ, 0x654, UR4 ;  /* 0x000006543f047896 */ /* 0x000fd20008000004 */
[----:B------:R-:W-:Y:S01]  /*1ce0*/  SYNCS.ARRIVE.TRANS64.RED.A1T0 RZ, [UR4], RZ ;  /* 0x000000ffffff79a7 */ /* 0x000fe20008100404 */
[----:B------:R-:W-:Y:S05]  /*1cf0*/  @P1 BRA `(.L_x_27) ;  /* 0x0000000000041947 */ /* 0x000fea0003800000 */
[----:B------:R-:W-:Y:S01]  /*1d00*/  BPT.TRAP 0x1 ;  /* 0x000000040000795c */ /* 0x000fe20000300000 */
.L_x_27:
[----:B------:R-:W-:Y:S01]  /*1d10*/  UIADD3 UR10, UR10, 0x1, URZ ;  /* 0x000000010a0a7890 */ /* 0x000fe2000fffe03f */
[C---:B------:R-:W-:Y:S01]  /*1d20*/  ISETP.GT.AND P1, PT, R0.reuse, 0x1, PT ;  /* 0x000000010000780c */ /* 0x040fe20003f24270 */
[----:B------:R-:W-:Y:S01]  /*1d30*/  UIADD3 UR11, UR11, 0x1, URZ ;  /* 0x000000010b0b7890 */ /* 0x000fe2000fffe03f */
[----:B------:R-:W-:Y:S01]  /*1d40*/  VIADD R0, R0, 0xffffffff ;  /* 0xffffffff00007836 */ /* 0x000fe20000000000 */
[----:B------:R-:W-:Y:S02]  /*1d50*/  UISETP.NE.AND UP0, UPT, UR10, 0x5, UPT ;  /* 0x000000050a00788c */ /* 0x000fe4000bf05270 */
[----:B------:R-:W-:Y:S02]  /*1d60*/  UISETP.NE.AND UP1, UPT, UR11, 0x5, UPT ;  /* 0x000000050b00788c */ /* 0x000fe4000bf25270 */
[----:B------:R-:W-:Y:S02]  /*1d70*/  USEL UR4, URZ, 0x1, UP0 ;  /* 0x000000013f047887 */ /* 0x000fe40008000000 */
[----:B------:R-:W-:-:S02]  /*1d80*/  USEL UR10, UR10, URZ, UP0 ;  /* 0x0000003f0a0a7287 */ /* 0x000fc40008000000 */
[----:B------:R-:W-:Y:S02]  /*1d90*/  USEL UR11, UR11, URZ, UP1 ;  /* 0x0000003f0b0b7287 */ /* 0x000fe40008800000 */
[----:B------:R-:W-:Y:S01]  /*1da0*/  LOP3.LUT R5, R5, UR4, RZ, 0x3c, !PT ;  /* 0x0000000405057c12 */ /* 0x000fe2000f8e3cff */
[----:B------:R-:W-:Y:S09]  /*1db0*/  @P1 BRA `(.L_x_28) ;  /* 0xfffffffc00041947 */ /* 0x000ff2000383ffff */
.L_x_21:
[----:B-12---:R-:W1:Y:S01]  /*1dc0*/  LDC R0, c[0x0][0x28c] ;  /* 0x0000a300ff007b82 */ /* 0x006e620000000800 */
[----:B------:R2:W-:Y:S01]  /*1dd0*/  SYNCS.ARRIVE.TRANS64.A1T0 RZ, [R158+UR45], RZ ;  /* 0x000000ff9eff79a7 */ /* 0x0005e2000810002d */
[----:B-1----:R-:W-:-:S13]  /*1de0*/  ISETP.GE.AND P1, PT, R0, 0x1, PT ;  /* 0x000000010000780c */ /* 0x002fda0003f26270 */
[----:B--2---:R-:W-:Y:S05]  /*1df0*/  @!P1 BRA `(.L_x_29) ;  /* 0x0000000000349947 */ /* 0x004fea0003800000 */
[----:B------:R-:W-:Y:S05]  /*1e00*/  @!P0 BRA `(.L_x_30) ;  /* 0x0000000000048947 */ /* 0x000fea0003800000 */
[----:B------:R-:W-:Y:S01]  /*1e10*/  BPT.TRAP 0x1 ;  /* 0x000000040000795c */ /* 0x000fe20000300000 */
.L_x_30:
[----:B------:R-:W-:Y:S01]  /*1e20*/  UIADD3 UR6, UR43, UR38, URZ ;  /* 0x000000262b067290 */ /* 0x000fe2000fffe03f */
[----:B------:R-:W-:-:S03]  /*1e30*/  ISETP.GT.U32.AND P0, PT, R16, 0x1, PT ;  /* 0x000000011000780c */ /* 0x000fc60003f04070 */
[----:B------:R-:W-:-:S04]  /*1e40*/  UIMAD.WIDE.U32 UR4, UR6, -0x33333333, URZ ;  /* 0xcccccccd060478a5 */ /* 0x000fc8000f8e003f */
[----:B------:R-:W-:-:S04]  /*1e50*/  USHF.R.U32.HI UR4, URZ, 0x2, UR5 ;  /* 0x000000023f047899 */ /* 0x000fc80008011605 */
[----:B------:R-:W-:-:S04]  /*1e60*/  UIMAD UR6, UR4, -0x5, UR6 ;  /* 0xfffffffb040678a4 */ /* 0x000fc8000f8e0206 */
[----:B------:R-:W-:-:S04]  /*1e70*/  ULEA UR6, UR6, UR41, 0x3 ;  /* 0x0000002906067291 */ /* 0x000fc8000f8e183f */
[----:B------:R-:W-:-:S04]  /*1e80*/  UIADD3 UR6, UR6, 0x28, URZ ;  /* 0x0000002806067890 */ /* 0x000fc8000fffe03f */
[----:B------:R-:W-:-:S09]  /*1e90*/  UPRMT UR6, URZ, 0x654, UR6 ;  /* 0x000006543f067896 */ /* 0x000fd20008000006 */
[----:B------:R-:W-:Y:S01]  /*1ea0*/  SYNCS.ARRIVE.TRANS64.RED.A1T0 RZ, [UR6], RZ ;  /* 0x000000ffffff79a7 */ /* 0x000fe20008100406 */
[----:B------:R-:W-:Y:S05]  /*1eb0*/  @P0 BRA `(.L_x_29) ;  /* 0x0000000000040947 */ /* 0x000fea0003800000 */
[----:B------:R-:W-:Y:S01]  /*1ec0*/  BPT.TRAP 0x1 ;  /* 0x000000040000795c */ /* 0x000fe20000300000 */
.L_x_29:
[----:B------:R-:W-:Y:S01]  /*1ed0*/  SHF.L.U32 R0, R173, 0x1f, RZ ;  /* 0x0000001fad007819 */ /* 0x000fe200000006ff */
[----:B------:R-:W-:Y:S01]  /*1ee0*/  UIADD3 UR38, UR44, UR38, URZ ;  /* 0x000000262c267290 */ /* 0x000fe2000fffe03f */
[----:B------:R-:W1:Y:S01]  /*1ef0*/  LDC R15, c[0x0][0x288] ;  /* 0x0000a200ff0f7b82 */ /* 0x000e620000000800 */
[----:B------:R-:W-:Y:S01]  /*1f00*/  UISETP.GE.U32.AND UP1, UPT, UR44, 0x5, UPT ;  /* 0x000000052c00788c */ /* 0x000fe2000bf26070 */
[----:B------:R-:W-:Y:S01]  /*1f10*/  IMAD.SHL.U32 R8, R156, 0x2, RZ ;  /* 0x000000029c087824 */ /* 0x000fe200078e00ff */
[----:B------:R-:W-:Y:S02]  /*1f20*/  UISETP.GT.U32.AND UP0, UPT, UR38, 0x4, UPT ;  /* 0x000000042600788c */ /* 0x000fe4000bf04070 */
[----:B------:R-:W-:Y:S02]  /*1f30*/  UIMAD.WIDE.U32 UR4, UR38, -0x33333333, URZ ;  /* 0xcccccccd260478a5 */ /* 0x000fe4000f8e003f */
[----:B------:R-:W-:Y:S01]  /*1f40*/  UISETP.LT.U32.AND UP0, UPT, UR44, 0x5, UP0 ;  /* 0x000000052c00788c */ /* 0x000fe20008701070 */
[----:B------:R-:W2:Y:S01]  /*1f50*/  SYNCS.PHASECHK.TRANS64.TRYWAIT P0, [R157+UR42+0x10], R0 ;  /* 0x000010009d0075a7 */ /* 0x000ea2000800016a */
[----:B------:R-:W-:Y:S01]  /*1f60*/  USHF.R.U32.HI UR4, URZ, 0x2, UR5 ;  /* 0x000000023f047899 */ /* 0x000fe20008011605 */
[----:B------:R-:W-:Y:S01]  /*1f70*/  SHF.R.S32.HI R9, RZ, 0x1f, R8 ;  /* 0x0000001fff097819 */ /* 0x000fe20000011408 */
[----:B------:R-:W-:-:S02]  /*1f80*/  USEL UR6, URZ, 0x1, !UP0 ;  /* 0x000000013f067887 */ /* 0x000fc4000c000000 */
[----:B------:R-:W-:Y:S02]  /*1f90*/  UIMAD UR38, UR4, -0x5, UR38 ;  /* 0xfffffffb042678a4 */ /* 0x000fe4000f8e0226 */
[----:B------:R-:W-:-:S04]  /*1fa0*/  ULOP3.LUT UR39, UR39, UR6, URZ, 0x3c, !UPT ;  /* 0x0000000627277292 */ /* 0x000fc8000f8e3c3f */
[----:B------:R-:W-:Y:S01]  /*1fb0*/  @UP1 ULOP3.LUT UR39, UR39, 0x1, UR4, 0x78, !UPT ;  /* 0x0000000127271892 */ /* 0x000fe2000f8e7804 */
[----:B-12---:R-:W-:Y:S11]  /*1fc0*/  @!P0 BRA `(.L_x_31) ;  /* 0x0000009400508947 */ /* 0x006ff60003800000 */
.L_x_314:
[----:B------:R-:W-:Y:S01]  /*1fd0*/  IMAD.SHL.U32 R14, R19, 0x40, RZ ;  /* 0x00000040130e7824 */ /* 0x000fe200078e00ff */
[----:B------:R-:W-:Y:S01]  /*1fe0*/  ULDC UR6, c[0x0][0x284] ;  /* 0x0000a10000067ab9 */ /* 0x000fe20000000800 */
[----:B0-----:R-:W-:Y:S01]  /*1ff0*/  IMAD.SHL.U32 R12, R22, 0x100, RZ ;  /* 0x00000100160c7824 */ /* 0x001fe200078e00ff */
[----:B------:R-:W-:Y:S01]  /*2000*/  SHF.R.S32.HI R165, RZ, 0x1f, R2 ;  /* 0x0000001fffa57819 */ /* 0x000fe20000011402 */
[----:B------:R-:W-:Y:S01]  /*2010*/  ULDC.64 UR4, c[0x0][0x5d0] ;  /* 0x0001740000047ab9 */ /* 0x000fe20000000a00 */
[----:B------:R-:W-:Y:S01]  /*2020*/  ISETP.GE.AND P0, PT, R14, UR6, PT ;  /* 0x000000060e007c0c */ /* 0x000fe2000bf06270 */
[----:B------:R-:W-:Y:S01]  /*2030*/  IMAD.WIDE.U32 R4, R2, UR4, R8 ;  /* 0x0000000402047c25 */ /* 0x000fe2000f8e0008 */
[----:B------:R-:W-:Y:S02]  /*2040*/  SHF.R.S32.HI R13, RZ, 0x1f, R12 ;  /* 0x0000001fff0d7819 */ /* 0x000fe4000001140c */
[C---:B------:R-:W-:Y:S01]  /*2050*/  ISETP.GE.OR P0, PT, R12.reuse, R15, P0 ;  /* 0x0000000f0c00720c */ /* 0x040fe20000706670 */
[----:B------:R-:W-:Y:S01]  /*2060*/  IMAD R3, R165, UR4, RZ ;  /* 0x00000004a5037c24 */ /* 0x000fe2000f8e02ff */
[----:B------:R-:W-:-:S03]  /*2070*/  IADD3 R6, P1, R12, R4, RZ ;  /* 0x000000040c067210 */ /* 0x000fc60007f3e0ff */
[----:B------:R-:W-:-:S05]  /*2080*/  IMAD R3, R2, UR5, R3 ;  /* 0x0000000502037c24 */ /* 0x000fca000f8e0203 */
[----:B------:R-:W-:-:S03]  /*2090*/  IADD3.X R7, R13, R5, R3, P1, !PT ;  /* 0x000000050d077210 */ /* 0x000fc60000ffe403 */
[----:B------:R-:W-:Y:S05]  /*20a0*/  @P0 BRA `(.L_x_32) ;  /* 0x0000007c000c0947 */ /* 0x000fea0003800000 */
[----:B------:R-:W0:Y:S01]  /*20b0*/  LDC.64 R10, c[0x0][0x5c8] ;  /* 0x00017200ff0a7b82 */ /* 0x000e220000000a00 */
[----:B-----5:R-:W-:Y:S01]  /*20c0*/  FSETP.NEU.AND P0, PT, R152, RZ, PT ;  /* 0x000000ff9800720b */ /* 0x020fe20003f0d000 */
[----:B------:R-:W-:Y:S01]  /*20d0*/  IMAD R3, R156, -0x2, R15 ;  /* 0xfffffffe9c037824 */ /* 0x000fe200078e020f */
[----:B------:R-:W-:Y:S01]  /*20e0*/  BSSY B0, `(.L_x_32) ;  /* 0x00007bf000007945 */ /* 0x000fe20003800000 */
[----:B------:R-:W-:-:S04]  /*20f0*/  IMAD.WIDE R162, R19, 0x40, R154 ;  /* 0x0000004013a27825 */ /* 0x000fc800078e029a */
[----:B-1----:R-:W-:Y:S02]  /*2100*/  IMAD.IADD R0, R3, 0x1, -R12 ;  /* 0x0000000103007824 */ /* 0x002fe400078e0a0c */
[----:B------:R-:W-:-:S03]  /*2110*/  IMAD.IADD R3, R161, 0x1, -R14 ;  /* 0x00000001a1037824 */ /* 0x000fc600078e0a0e */
[----:B------:R-:W-:-:S04]  /*2120*/  ISETP.GT.AND P2, PT, R0, RZ, PT ;  /* 0x000000ff0000720c */ /* 0x000fc80003f44270 */
[----:B------:R-:W-:Y:S01]  /*2130*/  ISETP.GT.AND P1, PT, R3, RZ, P2 ;  /* 0x000000ff0300720c */ /* 0x000fe20001724270 */
[-C--:B0-----:R-:W-:Y:S02]  /*2140*/  IMAD R4, R163, R10.reuse, RZ ;  /* 0x0000000aa3047224 */ /* 0x081fe400078e02ff */
[----:B------:R-:W-:-:S04]  /*2150*/  IMAD.WIDE.U32 R6, R162, R10, R6 ;  /* 0x0000000aa2067225 */ /* 0x000fc800078e0006 */
[----:B------:R-:W-:-:S04]  /*2160*/  IMAD R5, R162, R11, R4 ;  /* 0x0000000ba2057224 */ /* 0x000fc800078e0204 */
[----:B------:R-:W-:Y:S01]  /*2170*/  IMAD.IADD R179, R7, 0x1, R5 ;  /* 0x0000000107b37824 */ /* 0x000fe200078e0205 */
[----:B------:R-:W-:Y:S06]  /*2180*/  @!P0 BRA `(.L_x_33) ;  /* 0x0000005400a08947 */ /* 0x000fec0003800000 */
[----:B------:R-:W0:Y:S01]  /*2190*/  LDC.64 R20, c[0x0][0x5b8] ;  /* 0x00016e00ff147b82 */ /* 0x000e220000000a00 */
[----:B------:R-:W-:-:S07]  /*21a0*/  ULDC.64 UR4, c[0x0][0x5c0] ;  /* 0x0001700000047ab9 */ /* 0x000fce0000000a00 */
[----:B------:R-:W1:Y:S08]  /*21b0*/  LDC.64 R166, c[0x0][0x5b0] ;  /* 0x00016c00ffa67b82 */ /* 0x000e700000000a00 */
[----:B------:R-:W2:Y:S01]  /*21c0*/  LDC.64 R14, c[0x0][0x5a8] ;  /* 0x00016a00ff0e7b82 */ /* 0x000ea20000000a00 */
[-C--:B0-----:R-:W-:Y:S02]  /*21d0*/  IMAD R7, R165, R20.reuse, RZ ;  /* 0x00000014a5077224 */ /* 0x081fe400078e02ff */
[----:B------:R-:W-:-:S04]  /*21e0*/  IMAD.WIDE.U32 R4, R2, R20, R8 ;  /* 0x0000001402047225 */ /* 0x000fc800078e0008 */
[----:B------:R-:W-:Y:S01]  /*21f0*/  IMAD R175, R2, R21, R7 ;  /* 0x0000001502af7224 */ /* 0x000fe200078e0207 */
[----:B------:R-:W-:Y:S01]  /*2200*/  IADD3 R164, P0, R12, R4, RZ ;  /* 0x000000040ca47210 */ /* 0x000fe20007f1e0ff */
[----:B-1----:R-:W-:-:S03]  /*2210*/  IMAD R4, R163, R166, RZ ;  /* 0x000000a6a3047224 */ /* 0x002fc600078e02ff */
[----:B------:R-:W-:Y:S01]  /*2220*/  IADD3.X R165, R13, R5, R175, P0, !PT ;  /* 0x000000050da57210 */ /* 0x000fe200007fe4af */
[C---:B------:R-:W-:Y:S02]  /*2230*/  IMAD R177, R162.reuse, R167, R4 ;  /* 0x000000a7a2b17224 */ /* 0x040fe400078e0204 */
[----:B------:R-:W-:-:S04]  /*2240*/  IMAD.WIDE.U32 R4, R162, R166, R164 ;  /* 0x000000a6a2047225 */ /* 0x000fc800078e00a4 */
[----:B------:R-:W-:Y:S01]  /*2250*/  IMAD.IADD R5, R5, 0x1, R177 ;  /* 0x0000000105057824 */ /* 0x000fe200078e02b1 */
[----:B--2---:R-:W-:-:S04]  /*2260*/  LEA R168, P0, R4, R14, 0x1 ;  /* 0x0000000e04a87211 */ /* 0x004fc800078008ff */
[----:B------:R-:W-:-:S05]  /*2270*/  LEA.HI.X R169, R4, R15, R5, 0x1, P0 ;  /* 0x0000000f04a97211 */ /* 0x000fca00000f0c05 */
[----:B------:R0:W2:Y:S01]  /*2280*/  @P1 LDG.E.LTC128B.U16 R19, desc[UR36][R168.64] ;  /* 0x00000024a8131981 */ /* 0x0000a2000c1e1520 */
[----:B------:R-:W-:Y:S01]  /*2290*/  IMAD.WIDE.U32 R4, R162, R166, R12 ;  /* 0x000000a6a2047225 */ /* 0x000fe200078e000c */
[----:B------:R-:W-:Y:S02]  /*22a0*/  BSSY B1, `(.L_x_34) ;  /* 0x0000014000017945 */ /* 0x000fe40003800000 */
[----:B------:R-:W-:-:S04]  /*22b0*/  IADD3 R170, P0, R8, R4, RZ ;  /* 0x0000000408aa7210 */ /* 0x000fc80007f1e0ff */
[----:B------:R-:W-:Y:S01]  /*22c0*/  IADD3.X R171, R9, R177, R5, P0, !PT ;  /* 0x000000b109ab7210 */ /* 0x000fe200007fe405 */
[----:B0-----:R-:W-:Y:S01]  /*22d0*/  IMAD.SHL.U32 R168, R166, 0x8, RZ ;  /* 0x00000008a6a87824 */ /* 0x001fe200078e00ff */
[----:B------:R-:W-:Y:S02]  /*22e0*/  LEA R4, P0, R6, UR4, 0x1 ;  /* 0x0000000406047c11 */ /* 0x000fe4000f8008ff */
[----:B------:R-:W-:Y:S01]  /*22f0*/  SHF.L.U64.HI R169, R166, 0x3, R167 ;  /* 0x00000003a6a97819 */ /* 0x000fe200000102a7 */
[----:B------:R-:W-:Y:S01]  /*2300*/  IMAD.WIDE.U32 R170, R2, R20, R170 ;  /* 0x0000001402aa7225 */ /* 0x000fe200078e00aa */
[----:B------:R-:W-:Y:S02]  /*2310*/  LEA.HI.X R5, R6, UR5, R179, 0x1, P0 ;  /* 0x0000000506057c11 */ /* 0x000fe400080f0cb3 */
[----:B------:R-:W-:Y:S02]  /*2320*/  ISETP.GT.AND P0, PT, R0, 0x1, PT ;  /* 0x000000010000780c */ /* 0x000fe40003f04270 */
[----:B------:R-:W-:-:S02]  /*2330*/  LEA R6, P4, R170, R14, 0x1 ;  /* 0x0000000eaa067211 */ /* 0x000fc400078808ff */
[----:B------:R-:W-:Y:S01]  /*2340*/  ISETP.GT.AND P3, PT, R3, RZ, P0 ;  /* 0x000000ff0300720c */ /* 0x000fe20000764270 */
[----:B--2---:R-:W-:-:S04]  /*2350*/  IMAD.U32 R7, R19, 0x10000, RZ ;  /* 0x0001000013077824 */ /* 0x004fc800078e00ff */
[----:B------:R-:W-:-:S04]  /*2360*/  FMUL R7, R7, R152 ;  /* 0x0000009807077220 */ /* 0x000fc80000400000 */
[----:B------:R-:W-:-:S05]  /*2370*/  FFMA R7, R24, R153, R7 ;  /* 0x0000009918077223 */ /* 0x000fca0000000007 */
[----:B------:R-:W-:Y:S01]  /*2380*/  F2FP.BF16.F32.PACK_AB R21, RZ, R7 ;  /* 0x00000007ff15723e */ /* 0x000fe200000010ff */
[----:B------:R-:W-:-:S04]  /*2390*/  IMAD.IADD R7, R175, 0x1, R171 ;  /* 0x00000001af077824 */ /* 0x000fc800078e02ab */
[----:B------:R0:W-:Y:S01]  /*23a0*/  @P1 STG.E.U16 desc[UR36][R4.64], R21 ;  /* 0x0000001504001986 */ /* 0x0001e2000c101524 */
[----:B------:R-:W-:Y:S01]  /*23b0*/  LEA.HI.X R7, R170, R15, R7, 0x1, P4 ;  /* 0x0000000faa077211 */ /* 0x000fe200020f0c07 */
[----:B------:R-:W-:Y:S06]  /*23c0*/  @!P3 BRA `(.L_x_35) ;  /* 0x000000000004b947 */ /* 0x000fec0003800000 */
[----:B------:R1:W5:Y:S02]  /*23d0*/  LDG.E.LTC128B.U16 R19, desc[UR36][R6.64+0x2] ;  /* 0x0000022406137981 */ /* 0x000364000c1e1520 */
.L_x_35:
[----:B------:R-:W-:Y:S05]  /*23e0*/  BSYNC B1 ;  /* 0x0000000000017941 */ /* 0x000fea0003800000 */
.L_x_34:
[----:B0----5:R-:W-:Y:S01]  /*23f0*/  IMAD.U32 R21, R19, 0x10000, RZ ;  /* 0x0001000013157824 */ /* 0x021fe200078e00ff */
[----:B------:R-:W-:Y:S01]  /*2400*/  ISETP.GT.AND P2, PT, R3, 0x8, P2 ;  /* 0x000000080300780c */ /* 0x000fe20001744270 */
[----:B------:R-:W-:-:S04]  /*2410*/  IMAD.WIDE.U32 R168, R162, R166, R168 ;  /* 0x000000a6a2a87225 */ /* 0x000fc800078e00a8 */
[----:B------:R-:W-:Y:S01]  /*2420*/  FMUL R22, R21, R152 ;  /* 0x0000009815167220 */ /* 0x000fe20000400000 */
[----:B------:R-:W-:Y:S01]  /*2430*/  IMAD.IADD R177, R177, 0x1, R169 ;  /* 0x00000001b1b17824 */ /* 0x000fe200078e02a9 */
[----:B------:R-:W-:Y:S02]  /*2440*/  IADD3 R21, P1, R164, R168, RZ ;  /* 0x000000a8a4157210 */ /* 0x000fe40007f3e0ff */
[----:B------:R-:W-:-:S03]  /*2450*/  FFMA R22, R25, R153, R22 ;  /* 0x0000009919167223 */ /* 0x000fc60000000016 */
[----:B------:R-:W-:Y:S01]  /*2460*/  IMAD.X R164, R177, 0x1, R165, P1 ;  /* 0x00000001b1a47824 */ /* 0x000fe200008e06a5 */
[C---:B------:R-:W-:Y:S02]  /*2470*/  LEA R24, P1, R21.reuse, R14, 0x1 ;  /* 0x0000000e15187211 */ /* 0x040fe400078208ff */
[----:B------:R-:W-:Y:S02]  /*2480*/  F2FP.BF16.F32.PACK_AB R22, RZ, R22 ;  /* 0x00000016ff16723e */ /* 0x000fe400000010ff */
[----:B------:R-:W-:Y:S02]  /*2490*/  LEA.HI.X R25, R21, R15, R164, 0x1, P1 ;  /* 0x0000000f15197211 */ /* 0x000fe400008f0ca4 */
[----:B------:R-:W-:Y:S02]  /*24a0*/  PRMT R21, R22, 0x7610, R21 ;  /* 0x0000761016157816 */ /* 0x000fe40000000015 */
[----:B------:R-:W-:-:S03]  /*24b0*/  PRMT R22, R19, 0x7610, R22 ;  /* 0x0000761013167816 */ /* 0x000fc60000000016 */
[----:B------:R0:W-:Y:S04]  /*24c0*/  @P3 STG.E.U16 desc[UR36][R4.64+0x2], R21 ;  /* 0x0000021504003986 */ /* 0x0001e8000c101524 */
[----:B------:R-:W2:Y:S01]  /*24d0*/  @P2 LDG.E.LTC128B.U16 R22, desc[UR36][R24.64] ;  /* 0x0000002418162981 */ /* 0x000ea2000c1e1520 */
[----:B------:R-:W-:Y:S01]  /*24e0*/  IADD3 R8, P1, P3, R8, R168, R12 ;  /* 0x000000a808087210 */ /* 0x000fe20007b3e00c */
[----:B------:R-:W-:Y:S01]  /*24f0*/  BSSY B1, `(.L_x_36) ;  /* 0x0000011000017945 */ /* 0x000fe20003800000 */
[C---:B------:R-:W-:Y:S02]  /*2500*/  SHF.L.U64.HI R11, R10.reuse, 0x4, R11 ;  /* 0x000000040a0b7819 */ /* 0x040fe4000001020b */
[----:B------:R-:W-:Y:S02]  /*2510*/  IADD3.X R9, R9, R177, R13, P1, P3 ;  /* 0x000000b109097210 */ /* 0x000fe40000fe640d */
[----:B------:R-:W-:-:S02]  /*2520*/  LEA R10, P1, R10, R4, 0x4 ;  /* 0x000000040a0a7211 */ /* 0x000fc400078220ff */
[----:B------:R-:W-:Y:S01]  /*2530*/  ISETP.GT.AND P0, PT, R3, 0x8, P0 ;  /* 0x000000080300780c */ /* 0x000fe20000704270 */
[----:B0-----:R-:W-:-:S04]  /*2540*/  IMAD.WIDE.U32 R20, R2, R20, R8 ;  /* 0x0000001402147225 */ /* 0x001fc800078e0008 */
[----:B------:R-:W-:Y:S01]  /*2550*/  IMAD.X R11, R11, 0x1, R5, P1 ;  /* 0x000000010b0b7824 */ /* 0x000fe200008e0605 */
[----:B------:R-:W-:Y:S01]  /*2560*/  LEA R8, P3, R20, R14, 0x1 ;  /* 0x0000000e14087211 */ /* 0x000fe200078608ff */
[----:B------:R-:W-:-:S05]  /*2570*/  IMAD.IADD R2, R175, 0x1, R21 ;  /* 0x00000001af027824 */ /* 0x000fca00078e0215 */
[----:B------:R-:W-:Y:S01]  /*2580*/  LEA.HI.X R9, R20, R15, R2, 0x1, P3 ;  /* 0x0000000f14097211 */ /* 0x000fe200018f0c02 */
[----:B--2---:R-:W-:-:S04]  /*2590*/  IMAD.U32 R19, R22, 0x10000, RZ ;  /* 0x0001000016137824 */ /* 0x004fc800078e00ff */
[----:B------:R-:W-:-:S04]  /*25a0*/  FMUL R19, R19, R152 ;  /* 0x0000009813137220 */ /* 0x000fc80000400000 */
[----:B------:R-:W-:-:S05]  /*25b0*/  FFMA R19, R26, R153, R19 ;  /* 0x000000991a137223 */ /* 0x000fca0000000013 */
[----:B------:R-:W-:-:S05]  /*25c0*/  F2FP.BF16.F32.PACK_AB R19, RZ, R19 ;  /* 0x00000013ff13723e */ /* 0x000fca00000010ff */
[----:B------:R0:W-:Y:S01]  /*25d0*/  @P2 STG.E.U16 desc[UR36][R10.64], R19 ;  /* 0x000000130a002986 */ /* 0x0001e2000c101524 */
[----:B------:R-:W-:Y:S05]  /*25e0*/  @!P0 BRA `(.L_x_37) ;  /* 0x0000000000048947 */ /* 0x000fea0003800000 */
[----:B------:R2:W5:Y:S02]  /*25f0*/  LDG.E.LTC128B.U16 R22, desc[UR36][R8.64+0x2] ;  /* 0x0000022408167981 */ /* 0x000564000c1e1520 */
.L_x_37:
[----:B------:R-:W-:Y:S05]  /*2600*/  BSYNC B1 ;  /* 0x0000000000017941 */ /* 0x000fea0003800000 */
.L_x_36:
[----:B-----5:R-:W-:Y:S01]  /*2610*/  IMAD.U32 R13, R22, 0x10000, RZ ;  /* 0x00010000160d7824 */ /* 0x020fe200078e00ff */
[----:B------:R-:W-:Y:S01]  /*2620*/  ISETP.GT.AND P1, PT, R0, 0x8, PT ;  /* 0x000000080000780c */ /* 0x000fe20003f24270 */
[----:B------:R-:W-:Y:S02]  /*2630*/  BSSY B1, `(.L_x_38) ;  /* 0x0000008000017945 */ /* 0x000fe40003800000 */
[----:B------:R-:W-:Y:S01]  /*2640*/  FMUL R2, R13, R152 ;  /* 0x000000980d027220 */ /* 0x000fe20000400000 */
[----:B------:R-:W-:-:S03]  /*2650*/  ISETP.GT.AND P2, PT, R3, RZ, P1 ;  /* 0x000000ff0300720c */ /* 0x000fc60000f44270 */
[----:B------:R-:W-:-:S05]  /*2660*/  FFMA R2, R27, R153, R2 ;  /* 0x000000991b027223 */ /* 0x000fca0000000002 */
[----:B------:R-:W-:-:S05]  /*2670*/  F2FP.BF16.F32.PACK_AB R2, RZ, R2 ;  /* 0x00000002ff02723e */ /* 0x000fca00000010ff */
[----:B------:R3:W-:Y:S01]  /*2680*/  @P0 STG.E.U16 desc[UR36][R10.64+0x2], R2 ;  /* 0x000002020a000986 */ /* 0x0007e2000c101524 */
[----:B------:R-:W-:Y:S05]  /*2690*/  @!P2 BRA `(.L_x_39) ;  /* 0x000000000004a947 */ /* 0x000fea0003800000 */
[----:B------:R4:W5:Y:S02]  /*26a0*/  LDG.E.LTC128B.U16 R22, desc[UR36][R6.64+0x10] ;  /* 0x0000102406167981 */ /* 0x000964000c1e1520 */
.L_x_39:
[----:B------:R-:W-:Y:S05]  /*26b0*/  BSYNC B1 ;  /* 0x0000000000017941 */ /* 0x000fea0003800000 */
.L_x_38:
        /* <DEDUP_REMOVED lines=10> */
.L_x_41:
[----:B------:R-:W-:Y:S05]  /*2760*/  BSYNC B1 ;  /* 0x0000000000017941 */ /* 0x000fea0003800000 */
.L_x_40:
[----:B0----5:R-:W-:Y:S01]  /*2770*/  IMAD.U32 R13, R22, 0x10000, RZ ;  /* 0x00010000160d7824 */ /* 0x021fe200078e00ff */
[----:B------:R-:W-:Y:S01]  /*2780*/  ISETP.GT.AND P1, PT, R3, 0x8, P1 ;  /* 0x000000080300780c */ /* 0x000fe20000f24270 */
[----:B------:R-:W-:Y:S02]  /*2790*/  BSSY B1, `(.L_x_42) ;  /* 0x0000007000017945 */ /* 0x000fe40003800000 */
[----:B---3--:R-:W-:-:S04]  /*27a0*/  FMUL R2, R13, R152 ;  /* 0x000000980d027220 */ /* 0x008fc80000400000 */
[----:B------:R-:W-:-:S05]  /*27b0*/  FFMA R2, R29, R153, R2 ;  /* 0x000000991d027223 */ /* 0x000fca0000000002 */
[----:B------:R-:W-:-:S05]  /*27c0*/  F2FP.BF16.F32.PACK_AB R2, RZ, R2 ;  /* 0x00000002ff02723e */ /* 0x000fca00000010ff */
[----:B------:R0:W-:Y:S01]  /*27d0*/  @P3 STG.E.U16 desc[UR36][R4.64+0x12], R2 ;  /* 0x0000120204003986 */ /* 0x0001e2000c101524 */
[----:B------:R-:W-:Y:S05]  /*27e0*/  @!P1 BRA `(.L_x_43) ;  /* 0x0000000000049947 */ /* 0x000fea0003800000 */
[----:B------:R3:W5:Y:S02]  /*27f0*/  LDG.E.LTC128B.U16 R22, desc[UR36][R8.64+0x10] ;  /* 0x0000102408167981 */ /* 0x000764000c1e1520 */
.L_x_43:
[----:B------:R-:W-:Y:S05]  /*2800*/  BSYNC B1 ;  /* 0x0000000000017941 */ /* 0x000fea0003800000 */
.L_x_42:
[----:B-----5:R-:W-:Y:S01]  /*2810*/  IMAD.U32 R13, R22, 0x10000, RZ ;  /* 0x00010000160d7824 */ /* 0x020fe200078e00ff */
[----:B------:R-:W-:Y:S01]  /*2820*/  ISETP.GT.AND P0, PT, R3, 0x8, P0 ;  /* 0x000000080300780c */ /* 0x000fe20000704270 */
[----:B------:R-:W-:Y:S02]  /*2830*/  BSSY B1, `(.L_x_44) ;  /* 0x0000007000017945 */ /* 0x000fe40003800000 */
[----:B------:R-:W-:-:S04]  /*2840*/  FMUL R13, R13, R152 ;  /* 0x000000980d0d7220 */ /* 0x000fc80000400000 */
[----:B------:R-:W-:-:S05]  /*2850*/  FFMA R13, R30, R153, R13 ;  /* 0x000000991e0d7223 */ /* 0x000fca000000000d */
[----:B------:R-:W-:-:S05]  /*2860*/  F2FP.BF16.F32.PACK_AB R13, RZ, R13 ;  /* 0x0000000dff0d723e */ /* 0x000fca00000010ff */
[----:B------:R0:W-:Y:S01]  /*2870*/  @P1 STG.E.U16 desc[UR36][R10.64+0x10], R13 ;  /* 0x0000100d0a001986 */ /* 0x0001e2000c101524 */
[----:B------:R-:W-:Y:S05]  /*2880*/  @!P0 BRA `(.L_x_45) ;  /* 0x0000000000048947 */ /* 0x000fea0003800000 */
[----:B------:R0:W5:Y:S02]  /*2890*/  LDG.E.LTC128B.U16 R22, desc[UR36][R8.64+0x12] ;  /* 0x0000122408167981 */ /* 0x000164000c1e1520 */
.L_x_45:
[----:B------:R-:W-:Y:S05]  /*28a0*/  BSYNC B1 ;  /* 0x0000000000017941 */ /* 0x000fea0003800000 */
.L_x_44:
[----:B0----5:R-:W-:Y:S01]  /*28b0*/  IMAD.U32 R13, R22, 0x10000, RZ ;  /* 0x00010000160d7824 */ /* 0x021fe200078e00ff */
        /* <DEDUP_REMOVED lines=9> */
.L_x_47:
[----:B------:R-:W-:Y:S05]  /*2950*/  BSYNC B1 ;  /* 0x0000000000017941 */ /* 0x000fea0003800000 */
.L_x_46:
        /* <DEDUP_REMOVED lines=10> */
.L_x_49:
[----:B------:R-:W-:Y:S05]  /*2a00*/  BSYNC B1 ;  /* 0x0000000000017941 */ /* 0x000fea0003800000 */
.L_x_48:
[----:B0----5:R-:W-:Y:S01]  /*2a10*/  IMAD.U32 R13, R22, 0x10000, RZ ;  /* 0x00010000160d7824 */ /* 0x021fe200078e00ff */
        /* <DEDUP_REMOVED lines=8> */
.L_x_51:
[----:B------:R-:W-:Y:S05]  /*2aa0*/  BSYNC B1 ;  /* 0x0000000000017941 */ /* 0x000fea0003800000 */
.L_x_50:
        /* <DEDUP_REMOVED lines=9> */
.L_x_53:
[----:B------:R-:W-:Y:S05]  /*2b40*/  BSYNC B1 ;  /* 0x0000000000017941 */ /* 0x000fea0003800000 */
.L_x_52:
        /* <DEDUP_REMOVED lines=10> */
.L_x_55:
[----:B------:R-:W-:Y:S05]  /*2bf0*/  BSYNC B1 ;  /* 0x0000000000017941 */ /* 0x000fea0003800000 */
.L_x_54:
        /* <DEDUP_REMOVED lines=10> */
.L_x_57:
[----:B------:R-:W-:Y:S05]  /*2ca0*/  BSYNC B1 ;  /* 0x0000000000017941 */ /* 0x000fea0003800000 */
.L_x_56:
        /* <DEDUP_REMOVED lines=9> */
.L_x_59:
[----:B------:R-:W-:Y:S05]  /*2d40*/  BSYNC B1 ;  /* 0x0000000000017941 */ /* 0x000fea0003800000 */
.L_x_58:
        /* <DEDUP_REMOVED lines=9> */
.L_x_61:
[----:B------:R-:W-:Y:S05]  /*2de0*/  BSYNC B1 ;  /* 0x0000000000017941 */ /* 0x000fea0003800000 */
.L_x_60:
        /* <DEDUP_REMOVED lines=10> */
.L_x_63:
[----:B------:R-:W-:Y:S05]  /*2e90*/  BSYNC B1 ;  /* 0x0000000000017941 */ /* 0x000fea0003800000 */
.L_x_62:
        /* <DEDUP_REMOVED lines=10> */
.L_x_65:
[----:B------:R-:W-:Y:S05]  /*2f40*/  BSYNC B1 ;  /* 0x0000000000017941 */ /* 0x000fea0003800000 */
.L_x_64:
        /* <DEDUP_REMOVED lines=9> */
.L_x_67:
[----:B------:R-:W-:Y:S05]  /*2fe0*/  BSYNC B1 ;  /* 0x0000000000017941 */ /* 0x000fea0003800000 */
.L_x_66:
        /* <DEDUP_REMOVED lines=9> */
.L_x_69:
[----:B------:R-:W-:Y:S05]  /*3080*/  BSYNC B1 ;  /* 0x0000000000017941 */ /* 0x000fea0003800000 */
.L_x_68:
        /* <DEDUP_REMOVED lines=10> */
.L_x_71:
[----:B------:R-:W-:Y:S05]  /*3130*/  BSYNC B1 ;  /* 0x0000000000017941 */ /* 0x000fea0003800000 */
.L_x_70:
        /* <DEDUP_REMOVED lines=10> */
.L_x_73:
[----:B------:R-:W-:Y:S05]  /*31e0*/  BSYNC B1 ;  /* 0x0000000000017941 */ /* 0x000fea0003800000 */
.L_x_72:
        /* <DEDUP_REMOVED lines=9> */
.L_x_75:
[----:B------:R-:W-:Y:S05]  /*3280*/  BSYNC B1 ;  /* 0x0000000000017941 */ /* 0x000fea0003800000 */
.L_x_74:
        /* <DEDUP_REMOVED lines=9> */
.L_x_77:
[----:B------:R-:W-:Y:S05]  /*3320*/  BSYNC B1 ;  /* 0x0000000000017941 */ /* 0x000fea0003800000 */
.L_x_76:
        /* <DEDUP_REMOVED lines=10> */
.L_x_79:
[----:B------:R-:W-:Y:S05]  /*33d0*/  BSYNC B1 ;  /* 0x0000000000017941 */ /* 0x000fea0003800000 */
.L_x_78:
        /* <DEDUP_REMOVED lines=10> */
.L_x_81:
[----:B------:R-:W-:Y:S05]  /*3480*/  BSYNC B1 ;  /* 0x0000000000017941 */ /* 0x000fea0003800000 */
.L_x_80:
        /* <DEDUP_REMOVED lines=9> */
.L_x_83:
[----:B------:R-:W-:Y:S05]  /*3520*/  BSYNC B1 ;  /* 0x0000000000017941 */ /* 0x000fea0003800000 */
.L_x_82:
        /* <DEDUP_REMOVED lines=9> */
.L_x_85:
[----:B------:R-:W-:Y:S05]  /*35c0*/  BSYNC B1 ;  /* 0x0000000000017941 */ /* 0x000fea0003800000 */
.L_x_84:
        /* <DEDUP_REMOVED lines=10> */
.L_x_87:
[----:B------:R-:W-:Y:S05]  /*3670*/  BSYNC B1 ;  /* 0x0000000000017941 */ /* 0x000fea0003800000 */
.L_x_86:
        /* <DEDUP_REMOVED lines=10> */
.L_x_89:
[----:B------:R-:W-:Y:S05]  /*3720*/  BSYNC B1 ;  /* 0x0000000000017941 */ /* 0x000fea0003800000 */
.L_x_88:
        /* <DEDUP_REMOVED lines=9> */
.L_x_91:
[----:B------:R-:W-:Y:S05]  /*37c0*/  BSYNC B1 ;  /* 0x0000000000017941 */ /* 0x000fea0003800000 */
.L_x_90:
        /* <DEDUP_REMOVED lines=9> */
.L_x_93:
[----:B------:R-:W-:Y:S05]  /*3860*/  BSYNC B1 ;  /* 0x0000000000017941 */ /* 0x000fea0003800000 */
.L_x_92:
        /* <DEDUP_REMOVED lines=10> */
.L_x_95:
[----:B------:R-:W-:Y:S05]  /*3910*/  BSYNC B1 ;  /* 0x0000000000017941 */ /* 0x000fea0003800000 */
.L_x_94:
        /* <DEDUP_REMOVED lines=10> */
.L_x_97:
[----:B------:R-:W-:Y:S05]  /*39c0*/  BSYNC B1 ;  /* 0x0000000000017941 */ /* 0x000fea0003800000 */
.L_x_96:
        /* <DEDUP_REMOVED lines=9> */
.L_x_99:
[----:B------:R-:W-:Y:S05]  /*3a60*/  BSYNC B1 ;  /* 0x0000000000017941 */ /* 0x000fea0003800000 */
.L_x_98:
        /* <DEDUP_REMOVED lines=9> */
.L_x_101:
[----:B------:R-:W-:Y:S05]  /*3b00*/  BSYNC B1 ;  /* 0x0000000000017941 */ /* 0x000fea0003800000 */
.L_x_100:
        /* <DEDUP_REMOVED lines=10> */
.L_x_103:
[----:B------:R-:W-:Y:S05]  /*3bb0*/  BSYNC B1 ;  /* 0x0000000000017941 */ /* 0x000fea0003800000 */
.L_x_102:
        /* <DEDUP_REMOVED lines=10> */
.L_x_105:
[----:B------:R-:W-:Y:S05]  /*3c60*/  BSYNC B1 ;  /* 0x0000000000017941 */ /* 0x000fea0003800000 */
.L_x_104:
        /* <DEDUP_REMOVED lines=9> */
.L_x_107:
[----:B------:R-:W-:Y:S05]  /*3d00*/  BSYNC B1 ;  /* 0x0000000000017941 */ /* 0x000fea0003800000 */
.L_x_106:
        /* <DEDUP_REMOVED lines=9> */
.L_x_109:
[----:B------:R-:W-:Y:S05]  /*3da0*/  BSYNC B1 ;  /* 0x0000000000017941 */ /* 0x000fea0003800000 */
.L_x_108:
        /* <DEDUP_REMOVED lines=10> */
.L_x_111:
[----:B------:R-:W-:Y:S05]  /*3e50*/  BSYNC B1 ;  /* 0x0000000000017941 */ /* 0x000fea0003800000 */
.L_x_110:
        /* <DEDUP_REMOVED lines=10> */
.L_x_113:
[----:B------:R-:W-:Y:S05]  /*3f00*/  BSYNC B1 ;  /* 0x0000000000017941 */ /* 0x000fea0003800000 */
.L_x_112:
        /* <DEDUP_REMOVED lines=9> */
.L_x_115:
[----:B------:R-:W-:Y:S05]  /*3fa0*/  BSYNC B1 ;  /* 0x0000000000017941 */ /* 0x000fea0003800000 */
.L_x_114:
        /* <DEDUP_REMOVED lines=9> */
.L_x_117:
[----:B------:R-:W-:Y:S05]  /*4040*/  BSYNC B1 ;  /* 0x0000000000017941 */ /* 0x000fea0003800000 */
.L_x_116:
        /* <DEDUP_REMOVED lines=10> */
.L_x_119:
[----:B------:R-:W-:Y:S05]  /*40f0*/  BSYNC B1 ;  /* 0x0000000000017941 */ /* 0x000fea0003800000 */
.L_x_118:
        /* <DEDUP_REMOVED lines=10> */
.L_x_121:
[----:B------:R-:W-:Y:S05]  /*41a0*/  BSYNC B1 ;  /* 0x0000000000017941 */ /* 0x000fea0003800000 */
.L_x_120:
        /* <DEDUP_REMOVED lines=9> */
.L_x_123:
[----:B------:R-:W-:Y:S05]  /*4240*/  BSYNC B1 ;  /* 0x0000000000017941 */ /* 0x000fea0003800000 */
.L_x_122:
        /* <DEDUP_REMOVED lines=9> */
.L_x_125:
[----:B------:R-:W-:Y:S05]  /*42e0*/  BSYNC B1 ;  /* 0x0000000000017941 */ /* 0x000fea0003800000 */
.L_x_124:
        /* <DEDUP_REMOVED lines=10> */
.L_x_127:
[----:B------:R-:W-:Y:S05]  /*4390*/  BSYNC B1 ;  /* 0x0000000000017941 */ /* 0x000fea0003800000 */
.L_x_126:
        /* <DEDUP_REMOVED lines=10> */
.L_x_129:
[----:B------:R-:W-:Y:S05]  /*4440*/  BSYNC B1 ;  /* 0x0000000000017941 */ /* 0x000fea0003800000 */
.L_x_128:
        /* <DEDUP_REMOVED lines=9> */
.L_x_131:
[----:B------:R-:W-:Y:S05]  /*44e0*/  BSYNC B1 ;  /* 0x0000000000017941 */ /* 0x000fea0003800000 */
.L_x_130:
        /* <DEDUP_REMOVED lines=9> */
.L_x_133:
[----:B------:R-:W-:Y:S05]  /*4580*/  BSYNC B1 ;  /* 0x0000000000017941 */ /* 0x000fea0003800000 */
.L_x_132:
        /* <DEDUP_REMOVED lines=10> */
.L_x_135:
[----:B------:R-:W-:Y:S05]  /*4630*/  BSYNC B1 ;  /* 0x0000000000017941 */ /* 0x000fea0003800000 */
.L_x_134:
        /* <DEDUP_REMOVED lines=10> */
.L_x_137:
[----:B------:R-:W-:Y:S05]  /*46e0*/  BSYNC B1 ;  /* 0x0000000000017941 */ /* 0x000fea0003800000 */
.L_x_136:
        /* <DEDUP_REMOVED lines=9> */
.L_x_139:
[----:B------:R-:W-:Y:S05]  /*4780*/  BSYNC B1 ;  /* 0x0000000000017941 */ /* 0x000fea0003800000 */
.L_x_138:
        /* <DEDUP_REMOVED lines=9> */
.L_x_141:
[----:B------:R-:W-:Y:S05]  /*4820*/  BSYNC B1 ;  /* 0x0000000000017941 */ /* 0x000fea0003800000 */
.L_x_140:
        /* <DEDUP_REMOVED lines=10> */
.L_x_143:
[----:B------:R-:W-:Y:S05]  /*48d0*/  BSYNC B1 ;  /* 0x0000000000017941 */ /* 0x000fea0003800000 */
.L_x_142:
        /* <DEDUP_REMOVED lines=10> */
.L_x_145:
[----:B------:R-:W-:Y:S05]  /*4980*/  BSYNC B1 ;  /* 0x0000000000017941 */ /* 0x000fea0003800000 */
.L_x_144:
        /* <DEDUP_REMOVED lines=9> */
.L_x_147:
[----:B------:R-:W-:Y:S05]  /*4a20*/  BSYNC B1 ;  /* 0x0000000000017941 */ /* 0x000fea0003800000 */
.L_x_146:
        /* <DEDUP_REMOVED lines=9> */
.L_x_149:
[----:B------:R-:W-:Y:S05]  /*4ac0*/  BSYNC B1 ;  /* 0x0000000000017941 */ /* 0x000fea0003800000 */
.L_x_148:
        /* <DEDUP_REMOVED lines=10> */
.L_x_151:
[----:B------:R-:W-:Y:S05]  /*4b70*/  BSYNC B1 ;  /* 0x0000000000017941 */ /* 0x000fea0003800000 */
.L_x_150:
        /* <DEDUP_REMOVED lines=10> */
.L_x_153:
[----:B------:R-:W-:Y:S05]  /*4c20*/  BSYNC B1 ;  /* 0x0000000000017941 */ /* 0x000fea0003800000 */
.L_x_152:
        /* <DEDUP_REMOVED lines=9> */
.L_x_155:
[----:B------:R-:W-:Y:S05]  /*4cc0*/  BSYNC B1 ;  /* 0x0000000000017941 */ /* 0x000fea0003800000 */
.L_x_154:
        /* <DEDUP_REMOVED lines=9> */
.L_x_157:
[----:B------:R-:W-:Y:S05]  /*4d60*/  BSYNC B1 ;  /* 0x0000000000017941 */ /* 0x000fea0003800000 */
.L_x_156:
        /* <DEDUP_REMOVED lines=10> */
.L_x_159:
[----:B------:R-:W-:Y:S05]  /*4e10*/  BSYNC B1 ;  /* 0x0000000000017941 */ /* 0x000fea0003800000 */
.L_x_158:
        /* <DEDUP_REMOVED lines=10> */
.L_x_161:
[----:B------:R-:W-:Y:S05]  /*4ec0*/  BSYNC B1 ;  /* 0x0000000000017941 */ /* 0x000fea0003800000 */
.L_x_160:
        /* <DEDUP_REMOVED lines=9> */
.L_x_163:
[----:B------:R-:W-:Y:S05]  /*4f60*/  BSYNC B1 ;  /* 0x0000000000017941 */ /* 0x000fea0003800000 */
.L_x_162:
        /* <DEDUP_REMOVED lines=9> */
.L_x_165:
[----:B------:R-:W-:Y:S05]  /*5000*/  BSYNC B1 ;  /* 0x0000000000017941 */ /* 0x000fea0003800000 */
.L_x_164:
        /* <DEDUP_REMOVED lines=10> */
.L_x_167:
[----:B------:R-:W-:Y:S05]  /*50b0*/  BSYNC B1 ;  /* 0x0000000000017941 */ /* 0x000fea0003800000 */
.L_x_166:
        /* <DEDUP_REMOVED lines=10> */
.L_x_169:
[----:B------:R-:W-:Y:S05]  /*5160*/  BSYNC B1 ;  /* 0x0000000000017941 */ /* 0x000fea0003800000 */
.L_x_168:
        /* <DEDUP_REMOVED lines=9> */
.L_x_171:
[----:B------:R-:W-:Y:S05]  /*5200*/  BSYNC B1 ;  /* 0x0000000000017941 */ /* 0x000fea0003800000 */
.L_x_170:
        /* <DEDUP_REMOVED lines=9> */
.L_x_173:
[----:B------:R-:W-:Y:S05]  /*52a0*/  BSYNC B1 ;  /* 0x0000000000017941 */ /* 0x000fea0003800000 */
.L_x_172:
        /* <DEDUP_REMOVED lines=10> */
.L_x_175:
[----:B------:R-:W-:Y:S05]  /*5350*/  BSYNC B1 ;  /* 0x0000000000017941 */ /* 0x000fea0003800000 */
.L_x_174:
        /* <DEDUP_REMOVED lines=10> */
.L_x_177:
[----:B------:R-:W-:Y:S05]  /*5400*/  BSYNC B1 ;  /* 0x0000000000017941 */ /* 0x000fea0003800000 */
.L_x_176:
        /* <DEDUP_REMOVED lines=9> */
.L_x_179:
[----:B------:R-:W-:Y:S05]  /*54a0*/  BSYNC B1 ;  /* 0x0000000000017941 */ /* 0x000fea0003800000 */
.L_x_178:
        /* <DEDUP_REMOVED lines=9> */
.L_x_181:
[----:B------:R-:W-:Y:S05]  /*5540*/  BSYNC B1 ;  /* 0x0000000000017941 */ /* 0x000fea0003800000 */
.L_x_180:
        /* <DEDUP_REMOVED lines=10> */
.L_x_183:
[----:B------:R-:W-:Y:S05]  /*55f0*/  BSYNC B1 ;  /* 0x0000000000017941 */ /* 0x000fea0003800000 */
.L_x_182:
        /* <DEDUP_REMOVED lines=10> */
.L_x_185:
[----:B------:R-:W-:Y:S05]  /*56a0*/  BSYNC B1 ;  /* 0x0000000000017941 */ /* 0x000fea0003800000 */
.L_x_184:
        /* <DEDUP_REMOVED lines=9> */
.L_x_187:
[----:B------:R-:W-:Y:S05]  /*5740*/  BSYNC B1 ;  /* 0x0000000000017941 */ /* 0x000fea0003800000 */
.L_x_186:
        /* <DEDUP_REMOVED lines=9> */
.L_x_189:
[----:B------:R-:W-:Y:S05]  /*57e0*/  BSYNC B1 ;  /* 0x0000000000017941 */ /* 0x000fea0003800000 */
.L_x_188:
        /* <DEDUP_REMOVED lines=10> */
.L_x_191:
[----:B------:R-:W-:Y:S05]  /*5890*/  BSYNC B1 ;  /* 0x0000000000017941 */ /* 0x000fea0003800000 */
.L_x_190:
        /* <DEDUP_REMOVED lines=10> */
.L_x_193:
[----:B------:R-:W-:Y:S05]  /*5940*/  BSYNC B1 ;  /* 0x0000000000017941 */ /* 0x000fea0003800000 */
.L_x_192:
        /* <DEDUP_REMOVED lines=9> */
.L_x_195:
[----:B------:R-:W-:Y:S05]  /*59e0*/  BSYNC B1 ;  /* 0x0000000000017941 */ /* 0x000fea0003800000 */
.L_x_194:
        /* <DEDUP_REMOVED lines=9> */
.L_x_197:
[----:B------:R-:W-:Y:S05]  /*5a80*/  BSYNC B1 ;  /* 0x0000000000017941 */ /* 0x000fea0003800000 */
.L_x_196:
        /* <DEDUP_REMOVED lines=10> */
.L_x_199:
[----:B------:R-:W-:Y:S05]  /*5b30*/  BSYNC B1 ;  /* 0x0000000000017941 */ /* 0x000fea0003800000 */
.L_x_198:
        /* <DEDUP_REMOVED lines=10> */
.L_x_201:
[----:B------:R-:W-:Y:S05]  /*5be0*/  BSYNC B1 ;  /* 0x0000000000017941 */ /* 0x000fea0003800000 */
.L_x_200:
        /* <DEDUP_REMOVED lines=9> */
.L_x_203:
[----:B------:R-:W-:Y:S05]  /*5c80*/  BSYNC B1 ;  /* 0x0000000000017941 */ /* 0x000fea0003800000 */
.L_x_202:
        /* <DEDUP_REMOVED lines=9> */
.L_x_205:
[----:B------:R-:W-:Y:S05]  /*5d20*/  BSYNC B1 ;  /* 0x0000000000017941 */ /* 0x000fea0003800000 */
.L_x_204:
        /* <DEDUP_REMOVED lines=10> */
.L_x_207:
[----:B------:R-:W-:Y:S05]  /*5dd0*/  BSYNC B1 ;  /* 0x0000000000017941 */ /* 0x000fea0003800000 */
.L_x_206:
        /* <DEDUP_REMOVED lines=10> */
.L_x_209:
[----:B------:R-:W-:Y:S05]  /*5e80*/  BSYNC B1 ;  /* 0x0000000000017941 */ /* 0x000fea0003800000 */
.L_x_208:
        /* <DEDUP_REMOVED lines=9> */
.L_x_211:
[----:B------:R-:W-:Y:S05]  /*5f20*/  BSYNC B1 ;  /* 0x0000000000017941 */ /* 0x000fea0003800000 */
.L_x_210:
        /* <DEDUP_REMOVED lines=9> */
.L_x_213:
[----:B------:R-:W-:Y:S05]  /*5fc0*/  BSYNC B1 ;  /* 0x0000000000017941 */ /* 0x000fea0003800000 */
.L_x_212:
        /* <DEDUP_REMOVED lines=10> */
.L_x_215:
[----:B------:R-:W-:Y:S05]  /*6070*/  BSYNC B1 ;  /* 0x0000000000017941 */ /* 0x000fea0003800000 */
.L_x_214:
        /* <DEDUP_REMOVED lines=10> */
.L_x_217:
[----:B------:R-:W-:Y:S05]  /*6120*/  BSYNC B1 ;  /* 0x0000000000017941 */ /* 0x000fea0003800000 */
.L_x_216:
        /* <DEDUP_REMOVED lines=9> */
.L_x_219:
[----:B------:R-:W-:Y:S05]  /*61c0*/  BSYNC B1 ;  /* 0x0000000000017941 */ /* 0x000fea0003800000 */
.L_x_218:
        /* <DEDUP_REMOVED lines=9> */
.L_x_221:
[----:B------:R-:W-:Y:S05]  /*6260*/  BSYNC B1 ;  /* 0x0000000000017941 */ /* 0x000fea0003800000 */
.L_x_220:
        /* <DEDUP_REMOVED lines=10> */
.L_x_223:
[----:B------:R-:W-:Y:S05]  /*6310*/  BSYNC B1 ;  /* 0x0000000000017941 */ /* 0x000fea0003800000 */
.L_x_222:
        /* <DEDUP_REMOVED lines=10> */
.L_x_225:
[----:B------:R-:W-:Y:S05]  /*63c0*/  BSYNC B1 ;  /* 0x0000000000017941 */ /* 0x000fea0003800000 */
.L_x_224:
        /* <DEDUP_REMOVED lines=9> */
.L_x_227:
[----:B------:R-:W-:Y:S05]  /*6460*/  BSYNC B1 ;  /* 0x0000000000017941 */ /* 0x000fea0003800000 */
.L_x_226:
        /* <DEDUP_REMOVED lines=9> */
.L_x_229:
[----:B------:R-:W-:Y:S05]  /*6500*/  BSYNC B1 ;  /* 0x0000000000017941 */ /* 0x000fea0003800000 */
.L_x_228:
        /* <DEDUP_REMOVED lines=10> */
.L_x_231:
[----:B------:R-:W-:Y:S05]  /*65b0*/  BSYNC B1 ;  /* 0x0000000000017941 */ /* 0x000fea0003800000 */
.L_x_230:
        /* <DEDUP_REMOVED lines=10> */
.L_x_233:
[----:B------:R-:W-:Y:S05]  /*6660*/  BSYNC B1 ;  /* 0x0000000000017941 */ /* 0x000fea0003800000 */
.L_x_232:
        /* <DEDUP_REMOVED lines=9> */
.L_x_235:
[----:B------:R-:W-:Y:S05]  /*6700*/  BSYNC B1 ;  /* 0x0000000000017941 */ /* 0x000fea0003800000 */
.L_x_234:
        /* <DEDUP_REMOVED lines=9> */
.L_x_237:
[----:B------:R-:W-:Y:S05]  /*67a0*/  BSYNC B1 ;  /* 0x0000000000017941 */ /* 0x000fea0003800000 */
.L_x_236:
        /* <DEDUP_REMOVED lines=10> */
.L_x_239:
[----:B------:R-:W-:Y:S05]  /*6850*/  BSYNC B1 ;  /* 0x0000000000017941 */ /* 0x000fea0003800000 */
.L_x_238:
        /* <DEDUP_REMOVED lines=10> */
.L_x_241:
[----:B------:R-:W-:Y:S05]  /*6900*/  BSYNC B1 ;  /* 0x0000000000017941 */ /* 0x000fea0003800000 */
.L_x_240:
        /* <DEDUP_REMOVED lines=9> */
.L_x_243:
[----:B------:R-:W-:Y:S05]  /*69a0*/  BSYNC B1 ;  /* 0x0000000000017941 */ /* 0x000fea0003800000 */
.L_x_242:
        /* <DEDUP_REMOVED lines=9> */
.L_x_245:
[----:B------:R-:W-:Y:S05]  /*6a40*/  BSYNC B1 ;  /* 0x0000000000017941 */ /* 0x000fea0003800000 */
.L_x_244:
        /* <DEDUP_REMOVED lines=10> */
.L_x_247:
[----:B------:R-:W-:Y:S05]  /*6af0*/  BSYNC B1 ;  /* 0x0000000000017941 */ /* 0x000fea0003800000 */
.L_x_246:
        /* <DEDUP_REMOVED lines=10> */
.L_x_249:
[----:B------:R-:W-:Y:S05]  /*6ba0*/  BSYNC B1 ;  /* 0x0000000000017941 */ /* 0x000fea0003800000 */
.L_x_248:
        /* <DEDUP_REMOVED lines=9> */
.L_x_251:
[----:B------:R-:W-:Y:S05]  /*6c40*/  BSYNC B1 ;  /* 0x0000000000017941 */ /* 0x000fea0003800000 */
.L_x_250:
        /* <DEDUP_REMOVED lines=9> */
.L_x_253:
[----:B------:R-:W-:Y:S05]  /*6ce0*/  BSYNC B1 ;  /* 0x0000000000017941 */ /* 0x000fea0003800000 */
.L_x_252:
        /* <DEDUP_REMOVED lines=10> */
.L_x_255:
[----:B------:R-:W-:Y:S05]  /*6d90*/  BSYNC B1 ;  /* 0x0000000000017941 */ /* 0x000fea0003800000 */
.L_x_254:
        /* <DEDUP_REMOVED lines=10> */
.L_x_257:
[----:B------:R-:W-:Y:S05]  /*6e40*/  BSYNC B1 ;  /* 0x0000000000017941 */ /* 0x000fea0003800000 */
.L_x_256:
        /* <DEDUP_REMOVED lines=9> */
.L_x_259:
[----:B------:R-:W-:Y:S05]  /*6ee0*/  BSYNC B1 ;  /* 0x0000000000017941 */ /* 0x000fea0003800000 */
.L_x_258:
        /* <DEDUP_REMOVED lines=9> */
.L_x_261:
[----:B------:R-:W-:Y:S05]  /*6f80*/  BSYNC B1 ;  /* 0x0000000000017941 */ /* 0x000fea0003800000 */
.L_x_260:
        /* <DEDUP_REMOVED lines=10> */
.L_x_263:
[----:B------:R-:W-:Y:S05]  /*7030*/  BSYNC B1 ;  /* 0x0000000000017941 */ /* 0x000fea0003800000 */
.L_x_262:
        /* <DEDUP_REMOVED lines=10> */
.L_x_265:
[----:B------:R-:W-:Y:S05]  /*70e0*/  BSYNC B1 ;  /* 0x0000000000017941 */ /* 0x000fea0003800000 */
.L_x_264:
        /* <DEDUP_REMOVED lines=9> */
.L_x_267:
[----:B------:R-:W-:Y:S05]  /*7180*/  BSYNC B1 ;  /* 0x0000000000017941 */ /* 0x000fea0003800000 */
.L_x_266:
        /* <DEDUP_REMOVED lines=9> */
.L_x_269:
[----:B------:R-:W-:Y:S05]  /*7220*/  BSYNC B1 ;  /* 0x0000000000017941 */ /* 0x000fea0003800000 */
.L_x_268:
        /* <DEDUP_REMOVED lines=10> */
.L_x_271:
[----:B------:R-:W-:Y:S05]  /*72d0*/  BSYNC B1 ;  /* 0x0000000000017941 */ /* 0x000fea0003800000 */
.L_x_270:
        /* <DEDUP_REMOVED lines=10> */
.L_x_273:
[----:B------:R-:W-:Y:S05]  /*7380*/  BSYNC B1 ;  /* 0x0000000000017941 */ /* 0x000fea0003800000 */
.L_x_272:
        /* <DEDUP_REMOVED lines=9> */
.L_x_275:
[----:B------:R-:W-:Y:S05]  /*7420*/  BSYNC B1 ;  /* 0x0000000000017941 */ /* 0x000fea0003800000 */
.L_x_274:
        /* <DEDUP_REMOVED lines=9> */
.L_x_277:
[----:B------:R-:W-:Y:S05]  /*74c0*/  BSYNC B1 ;  /* 0x0000000000017941 */ /* 0x000fea0003800000 */
.L_x_276:
        /* <DEDUP_REMOVED lines=10> */
.L_x_279:
[----:B------:R-:W-:Y:S05]  /*7570*/  BSYNC B1 ;  /* 0x0000000000017941 */ /* 0x000fea0003800000 */
.L_x_278:
        /* <DEDUP_REMOVED lines=10> */
.L_x_281:
[----:B------:R-:W-:Y:S05]  /*7620*/  BSYNC B1 ;  /* 0x0000000000017941 */ /* 0x000fea0003800000 */
.L_x_280:
[----:B01--45:R-:W-:Y:S01]  /*7630*/  IMAD.U32 R7, R22, 0x10000, RZ ;  /* 0x0001000016077824 */ /* 0x033fe200078e00ff */
        /* <DEDUP_REMOVED lines=8> */
.L_x_283:
[----:B------:R-:W-:Y:S05]  /*76c0*/  BSYNC B1 ;  /* 0x0000000000017941 */ /* 0x000fea0003800000 */
.L_x_282:
[----:B0----5:R-:W-:Y:S01]  /*76d0*/  IMAD.U32 R5, R22, 0x10000, RZ ;  /* 0x0001000016057824 */ /* 0x021fe200078e00ff */
[----:B------:R-:W-:Y:S01]  /*76e0*/  ISETP.GT.AND P0, PT, R3, 0x8, P0 ;  /* 0x000000080300780c */ /* 0x000fe20000704270 */
[----:B------:R-:W-:Y:S01]  /*76f0*/  @P1 IMAD.MOV.U32 R4, RZ, RZ, R10 ;  /* 0x000000ffff041224 */ /* 0x000fe200078e000a */
[----:B------:R-:W-:Y:S01]  /*7700*/  BSSY B1, `(.L_x_284) ;  /* 0x0000009000017945 */ /* 0x000fe20003800000 */
[----:B------:R-:W-:-:S04]  /*7710*/  FMUL R5, R5, R152 ;  /* 0x0000009805057220 */ /* 0x000fc80000400000 */
[----:B------:R-:W-:-:S05]  /*7720*/  FFMA R5, R150, R153, R5 ;  /* 0x0000009996057223 */ /* 0x000fca0000000005 */
[----:B------:R-:W-:-:S04]  /*7730*/  F2FP.BF16.F32.PACK_AB R5, RZ, R5 ;  /* 0x00000005ff05723e */ /* 0x000fc800000010ff */
[----:B------:R-:W-:Y:S01]  /*7740*/  PRMT R2, R5, 0x7610, R2 ;  /* 0x0000761005027816 */ /* 0x000fe20000000002 */
[----:B------:R-:W-:-:S05]  /*7750*/  @P1 IMAD.MOV.U32 R5, RZ, RZ, R11 ;  /* 0x000000ffff051224 */ /* 0x000fca00078e000b */
[----:B------:R0:W-:Y:S01]  /*7760*/  @P1 STG.E.U16 desc[UR36][R4.64+0x1f0], R2 ;  /* 0x0001f00204001986 */ /* 0x0001e2000c101524 */
[----:B------:R-:W-:Y:S05]  /*7770*/  @!P0 BRA `(.L_x_285) ;  /* 0x0000000000048947 */ /* 0x000fea0003800000 */
[----:B------:R4:W5:Y:S02]  /*7780*/  LDG.E.LTC128B.U16 R22, desc[UR36][R8.64+0x1f2] ;  /* 0x0001f22408167981 */ /* 0x000964000c1e1520 */
.L_x_285:
[----:B------:R-:W-:Y:S05]  /*7790*/  BSYNC B1 ;  /* 0x0000000000017941 */ /* 0x000fea0003800000 */
.L_x_284:
[----:B------:R-:W-:Y:S05]  /*77a0*/  @!P0 BRA `(.L_x_286) ;  /* 0x0000002400488947 */ /* 0x000fea0003800000 */
[----:B-----5:R-:W-:-:S04]  /*77b0*/  IMAD.U32 R3, R22, 0x10000, RZ ;  /* 0x0001000016037824 */ /* 0x020fc800078e00ff */
[----:B------:R-:W-:-:S04]  /*77c0*/  FMUL R0, R3, R152 ;  /* 0x0000009803007220 */ /* 0x000fc80000400000 */
[----:B------:R-:W-:-:S05]  /*77d0*/  FFMA R0, R151, R153, R0 ;  /* 0x0000009997007223 */ /* 0x000fca0000000000 */
[----:B------:R-:W-:-:S05]  /*77e0*/  F2FP.BF16.F32.PACK_AB R0, RZ, R0 ;  /* 0x00000000ff00723e */ /* 0x000fca00000010ff */
[----:B------:R0:W-:Y:S01]  /*77f0*/  STG.E.U16 desc[UR36][R10.64+0x1f2], R0 ;  /* 0x0001f2000a007986 */ /* 0x0001e2000c101524 */
[----:B------:R-:W-:Y:S05]  /*7800*/  BRA `(.L_x_286) ;  /* 0x0000002400307947 */ /* 0x000fea0003800000 */
.L_x_33:
[----:B------:R-:W-:Y:S01]  /*7810*/  ISETP.GT.AND P0, PT, R0, 0x1, PT ;  /* 0x000000010000780c */ /* 0x000fe20003f04270 */
[----:B------:R-:W-:Y:S01]  /*7820*/  ULDC.64 UR4, c[0x0][0x5c0] ;  /* 0x0001700000047ab9 */ /* 0x000fe20000000a00 */
[-C--:B------:R-:W-:Y:S01]  /*7830*/  FMUL R24, R24, R153.reuse ;  /* 0x0000009918187220 */ /* 0x080fe20000400000 */
[-C--:B------:R-:W-:Y:S01]  /*7840*/  FMUL R25, R25, R153.reuse ;  /* 0x0000009919197220 */ /* 0x080fe20000400000 */
[----:B------:R-:W-:Y:S01]  /*7850*/  ISETP.GT.AND P3, PT, R3, RZ, P0 ;  /* 0x000000ff0300720c */ /* 0x000fe20000764270 */
[-C--:B------:R-:W-:Y:S01]  /*7860*/  FMUL R26, R26, R153.reuse ;  /* 0x000000991a1a7220 */ /* 0x080fe20000400000 */
[----:B------:R-:W-:Y:S01]  /*7870*/  LEA R4, P4, R6, UR4, 0x1 ;  /* 0x0000000406047c11 */ /* 0x000fe2000f8808ff */
[-C--:B------:R-:W-:Y:S01]  /*7880*/  FMUL R27, R27, R153.reuse ;  /* 0x000000991b1b7220 */ /* 0x080fe20000400000 */
[----:B------:R-:W-:Y:S01]  /*7890*/  F2FP.BF16.F32.PACK_AB R24, RZ, R24 ;  /* 0x00000018ff18723e */ /* 0x000fe200000010ff */
[-C--:B------:R-:W-:Y:S01]  /*78a0*/  FMUL R28, R28, R153.reuse ;  /* 0x000000991c1c7220 */ /* 0x080fe20000400000 */
[----:B------:R-:W-:Y:S01]  /*78b0*/  LEA.HI.X R5, R6, UR5, R179, 0x1, P4 ;  /* 0x0000000506057c11 */ /* 0x000fe2000a0f0cb3 */
[----:B------:R-:W-:Y:S01]  /*78c0*/  FMUL R29, R29, R153 ;  /* 0x000000991d1d7220 */ /* 0x000fe20000400000 */
[----:B------:R-:W-:Y:S01]  /*78d0*/  F2FP.BF16.F32.PACK_AB R25, RZ, R25 ;  /* 0x00000019ff19723e */ /* 0x000fe200000010ff */
[-C--:B------:R-:W-:Y:S01]  /*78e0*/  FMUL R30, R30, R153.reuse ;  /* 0x000000991e1e7220 */ /* 0x080fe20000400000 */
[----:B------:R-:W-:Y:S01]  /*78f0*/  SHF.L.U64.HI R11, R10, 0x4, R11 ;  /* 0x000000040a0b7819 */ /* 0x000fe2000001020b */
[----:B------:R-:W-:Y:S01]  /*7900*/  @P1 STG.E.U16 desc[UR36][R4.64], R24 ;  /* 0x0000001804001986 */ /* 0x000fe2000c101524 */
[----:B------:R-:W-:Y:S01]  /*7910*/  ISETP.GT.AND P1, PT, R0, 0x8, PT ;  /* 0x000000080000780c */ /* 0x000fe20003f24270 */
[-C--:B------:R-:W-:Y:S01]  /*7920*/  FMUL R31, R31, R153.reuse ;  /* 0x000000991f1f7220 */ /* 0x080fe20000400000 */
[C---:B------:R-:W-:Y:S01]  /*7930*/  ISETP.GT.AND P4, PT, R3.reuse, 0x8, P0 ;  /* 0x000000080300780c */ /* 0x040fe20000784270 */
[----:B------:R-:W-:Y:S01]  /*7940*/  @P3 STG.E.U16 desc[UR36][R4.64+0x2], R25 ;  /* 0x0000021904003986 */ /* 0x000fe2000c101524 */
[----:B------:R-:W-:Y:S01]  /*7950*/  LEA R6, P3, R10, R4, 0x4 ;  /* 0x000000040a067211 */ /* 0x000fe200078620ff */
[-C--:B------:R-:W-:Y:S01]  /*7960*/  FMUL R32, R32, R153.reuse ;  /* 0x0000009920207220 */ /* 0x080fe20000400000 */
[----:B------:R-:W-:Y:S01]  /*7970*/  ISETP.GT.AND P2, PT, R3, 0x8, P2 ;  /* 0x000000080300780c */ /* 0x000fe20001744270 */
[-C--:B------:R-:W-:Y:S01]  /*7980*/  FMUL R33, R33, R153.reuse ;  /* 0x0000009921217220 */ /* 0x080fe20000400000 */
[----:B------:R-:W-:Y:S01]  /*7990*/  ISETP.GT.AND P0, PT, R0, 0x9, PT ;  /* 0x000000090000780c */ /* 0x000fe20003f04270 */
[----:B------:R-:W-:Y:S01]  /*79a0*/  IMAD.X R7, R11, 0x1, R5, P3 ;  /* 0x000000010b077824 */ /* 0x000fe200018e0605 */
[C---:B------:R-:W-:Y:S01]  /*79b0*/  ISETP.GT.AND P5, PT, R3.reuse, RZ, P1 ;  /* 0x000000ff0300720c */ /* 0x040fe20000fa4270 */
[-C--:B------:R-:W-:Y:S01]  /*79c0*/  FMUL R34, R34, R153.reuse ;  /* 0x0000009922227220 */ /* 0x080fe20000400000 */
[----:B------:R-:W-:Y:S01]  /*79d0*/  ISETP.GT.AND P3, PT, R3, RZ, P0 ;  /* 0x000000ff0300720c */ /* 0x000fe20000764270 */
[-C--:B------:R-:W-:Y:S01]  /*79e0*/  FMUL R35, R35, R153.reuse ;  /* 0x0000009923237220 */ /* 0x080fe20000400000 */
[----:B------:R-:W-:Y:S01]  /*79f0*/  F2FP.BF16.F32.PACK_AB R26, RZ, R26 ;  /* 0x0000001aff1a723e */ /* 0x000fe200000010ff */
[----:B------:R-:W-:Y:S01]  /*7a00*/  FMUL R36, R36, R153 ;  /* 0x0000009924247220 */ /* 0x000fe20000400000 */
[----:B------:R-:W-:Y:S01]  /*7a10*/  F2FP.BF16.F32.PACK_AB R27, RZ, R27 ;  /* 0x0000001bff1b723e */ /* 0x000fe200000010ff */
[----:B------:R-:W-:Y:S01]  /*7a20*/  FMUL R37, R37, R153 ;  /* 0x0000009925257220 */ /* 0x000fe20000400000 */
[----:B------:R-:W-:Y:S01]  /*7a30*/  F2FP.BF16.F32.PACK_AB R28, RZ, R28 ;  /* 0x0000001cff1c723e */ /* 0x000fe200000010ff */
[----:B------:R-:W-:Y:S01]  /*7a40*/  @P2 STG.E.U16 desc[UR36][R6.64], R26 ;  /* 0x0000001a06002986 */ /* 0x000fe2000c101524 */
[----:B------:R-:W-:Y:S01]  /*7a50*/  F2FP.BF16.F32.PACK_AB R29, RZ, R29 ;  /* 0x0000001dff1d723e */ /* 0x000fe200000010ff */
[-C--:B------:R-:W-:Y:S01]  /*7a60*/  FMUL R38, R38, R153.reuse ;  /* 0x0000009926267220 */ /* 0x080fe20000400000 */
[----:B------:R-:W-:Y:S01]  /*7a70*/  ISETP.GT.AND P2, PT, R3, 0x8, P1 ;  /* 0x000000080300780c */ /* 0x000fe20000f44270 */
[----:B------:R-:W-:Y:S01]  /*7a80*/  @P4 STG.E.U16 desc[UR36][R6.64+0x2], R27 ;  /* 0x0000021b06004986 */ /* 0x000fe2000c101524 */
[----:B------:R-:W-:Y:S01]  /*7a90*/  ISETP.GT.AND P1, PT, R0, 0x10, PT ;  /* 0x000000100000780c */ /* 0x000fe20003f24270 */
[-C--:B------:R-:W-:Y:S01]  /*7aa0*/  FMUL R39, R39, R153.reuse ;  /* 0x0000009927277220 */ /* 0x080fe20000400000 */
[----:B------:R-:W-:Y:S01]  /*7ab0*/  F2FP.BF16.F32.PACK_AB R30, RZ, R30 ;  /* 0x0000001eff1e723e */ /* 0x000fe200000010ff */
[----:B------:R-:W-:Y:S01]  /*7ac0*/  @P5 STG.E.U16 desc[UR36][R4.64+0x10], R28 ;  /* 0x0000101c04005986 */ /* 0x000fe2000c101524 */
[C---:B------:R-:W-:Y:S01]  /*7ad0*/  ISETP.GT.AND P4, PT, R3.reuse, RZ, P1 ;  /* 0x000000ff0300720c */ /* 0x040fe20000f84270 */
[----:B------:R-:W-:Y:S01]  /*7ae0*/  FMUL R40, R40, R153 ;  /* 0x0000009928287220 */ /* 0x000fe20000400000 */
[----:B------:R-:W-:Y:S01]  /*7af0*/  F2FP.BF16.F32.PACK_AB R31, RZ, R31 ;  /* 0x0000001fff1f723e */ /* 0x000fe200000010ff */
[----:B------:R-:W-:Y:S01]  /*7b00*/  @P3 STG.E.U16 desc[UR36][R4.64+0x12], R29 ;  /* 0x0000121d04003986 */ /* 0x000fe2000c101524 */
[----:B------:R-:W-:Y:S01]  /*7b10*/  ISETP.GT.AND P3, PT, R3, 0x8, P0 ;  /* 0x000000080300780c */ /* 0x000fe20000764270 */
[-C--:B------:R-:W-:Y:S01]  /*7b20*/  FMUL R41, R41, R153.reuse ;  /* 0x0000009929297220 */ /* 0x080fe20000400000 */
[----:B------:R-:W-:Y:S01]  /*7b30*/  ISETP.GT.AND P0, PT, R0, 0x11, PT ;  /* 0x000000110000780c */ /* 0x000fe20003f04270 */
[----:B------:R-:W-:Y:S01]  /*7b40*/  @P2 STG.E.U16 desc[UR36][R6.64+0x10], R30 ;  /* 0x0000101e06002986 */ /* 0x000fe2000c101524 */
[----:B------:R-:W-:Y:S01]  /*7b50*/  F2FP.BF16.F32.PACK_AB R32, RZ, R32 ;  /* 0x00000020ff20723e */ /* 0x000fe200000010ff */
[-C--:B------:R-:W-:Y:S01]  /*7b60*/  FMUL R42, R42, R153.reuse ;  /* 0x000000992a2a7220 */ /* 0x080fe20000400000 */
[----:B------:R-:W-:Y:S01]  /*7b70*/  ISETP.GT.AND P5, PT, R3, RZ, P0 ;  /* 0x000000ff0300720c */ /* 0x000fe200007a4270 */
[-C--:B------:R-:W-:Y:S01]  /*7b80*/  FMUL R43, R43, R153.reuse ;  /* 0x000000992b2b7220 */ /* 0x080fe20000400000 */
[----:B------:R-:W-:Y:S01]  /*7b90*/  ISETP.GT.AND P2, PT, R3, 0x8, P1 ;  /* 0x000000080300780c */ /* 0x000fe20000f44270 */
[-C--:B------:R-:W-:Y:S01]  /*7ba0*/  FMUL R44, R44, R153.reuse ;  /* 0x000000992c2c7220 */ /* 0x080fe20000400000 */
[----:B------:R-:W-:Y:S01]  /*7bb0*/  ISETP.GT.AND P1, PT, R0, 0x18, PT ;  /* 0x000000180000780c */ /* 0x000fe20003f24270 */
[----:B------:R-:W-:Y:S01]  /*7bc0*/  FMUL R45, R45, R153 ;  /* 0x000000992d2d7220 */ /* 0x000fe20000400000 */
[----:B------:R-:W-:Y:S01]  /*7bd0*/  F2FP.BF16.F32.PACK_AB R33, RZ, R33 ;  /* 0x00000021ff21723e */ /* 0x000fe200000010ff */
[----:B------:R-:W-:Y:S01]  /*7be0*/  @P3 STG.E.U16 desc[UR36][R6.64+0x12], R31 ;  /* 0x0000121f06003986 */ /* 0x000fe2000c101524 */
[C---:B------:R-:W-:Y:S01]  /*7bf0*/  ISETP.GT.AND P3, PT, R3.reuse, 0x8, P0 ;  /* 0x000000080300780c */ /* 0x040fe20000764270 */
[-C--:B------:R-:W-:Y:S01]  /*7c00*/  FMUL R46, R46, R153.reuse ;  /* 0x000000992e2e7220 */ /* 0x080fe20000400000 */
[----:B------:R-:W-:Y:S01]  /*7c10*/  ISETP.GT.AND P0, PT, R0, 0x19, PT ;  /* 0x000000190000780c */ /* 0x000fe20003f04270 */
[----:B------:R-:W-:Y:S01]  /*7c20*/  @P4 STG.E.U16 desc[UR36][R4.64+0x20], R32 ;  /* 0x0000202004004986 */ /* 0x000fe2000c101524 */
[----:B------:R-:W-:Y:S01]  /*7c30*/  ISETP.GT.AND P4, PT, R3, RZ, P1 ;  /* 0x000000ff0300720c */ /* 0x000fe20000f84270 */
[-C--:B------:R-:W-:Y:S01]  /*7c40*/  FMUL R47, R47, R153.reuse ;  /* 0x000000992f2f7220 */ /* 0x080fe20000400000 */
[----:B------:R-:W-:Y:S01]  /*7c50*/  F2FP.BF16.F32.PACK_AB R34, RZ, R34 ;  /* 0x00000022ff22723e */ /* 0x000fe200000010ff */
[----:B------:R-:W-:Y:S01]  /*7c60*/  @P5 STG.E.U16 desc[UR36][R4.64+0x22], R33 ;  /* 0x0000222104005986 */ /* 0x000fe2000c101524 */
[----:B------:R-:W-:Y:S01]  /*7c70*/  ISETP.GT.AND P5, PT, R3, RZ, P0 ;  /* 0x000000ff0300720c */ /* 0x000fe200007a4270 */
[----:B------:R-:W-:Y:S01]  /*7c80*/  FMUL R48, R48, R153 ;  /* 0x0000009930307220 */ /* 0x000fe20000400000 */
[----:B------:R-:W-:Y:S01]  /*7c90*/  F2FP.BF16.F32.PACK_AB R35, RZ, R35 ;  /* 0x00000023ff23723e */ /* 0x000fe200000010ff */
[----:B------:R-:W-:Y:S01]  /*7ca0*/  @P2 STG.E.U16 desc[UR36][R6.64+0x20], R34 ;  /* 0x0000202206002986 */ /* 0x000fe2000c101524 */
[----:B------:R-:W-:Y:S01]  /*7cb0*/  F2FP.BF16.F32.PACK_AB R36, RZ, R36 ;  /* 0x00000024ff24723e */ /* 0x000fe200000010ff */
[-C--:B------:R-:W-:Y:S01]  /*7cc0*/  FMUL R49, R49, R153.reuse ;  /* 0x0000009931317220 */ /* 0x080fe20000400000 */
[C---:B------:R-:W-:Y:S01]  /*7cd0*/  ISETP.GT.AND P2, PT, R3.reuse, 0x8, P1 ;  /* 0x000000080300780c */ /* 0x040fe20000f44270 */
[----:B------:R-:W-:Y:S01]  /*7ce0*/  @P3 STG.E.U16 desc[UR36][R6.64+0x22], R35 ;  /* 0x0000222306003986 */ /* 0x000fe2000c101524 */
[----:B------:R-:W-:Y:S01]  /*7cf0*/  ISETP.GT.AND P1, PT, R0, 0x20, PT ;  /* 0x000000200000780c */ /* 0x000fe20003f24270 */
[----:B------:R-:W-:Y:S01]  /*7d00*/  FMUL R50, R50, R153 ;  /* 0x0000009932327220 */ /* 0x000fe20000400000 */
[----:B------:R-:W-:Y:S01]  /*7d10*/  F2FP.BF16.F32.PACK_AB R37, RZ, R37 ;  /* 0x00000025ff25723e */ /* 0x000fe200000010ff */
[----:B------:R-:W-:Y:S01]  /*7d20*/  @P4 STG.E.U16 desc[UR36][R4.64+0x30], R36 ;  /* 0x0000302404004986 */ /* 0x000fe2000c101524 */
[----:B------:R-:W-:Y:S01]  /*7d30*/  ISETP.GT.AND P3, PT, R3, 0x8, P0 ;  /* 0x000000080300780c */ /* 0x000fe20000764270 */
[-C--:B------:R-:W-:Y:S01]  /*7d40*/  FMUL R51, R51, R153.reuse ;  /* 0x0000009933337220 */ /* 0x080fe20000400000 */
[----:B------:R-:W-:Y:S01]  /*7d50*/  ISETP.GT.AND P0, PT, R0, 0x21, PT ;  /* 0x000000210000780c */ /* 0x000fe20003f04270 */
[----:B------:R-:W-:Y:S01]  /*7d60*/  @P5 STG.E.U16 desc[UR36][R4.64+0x32], R37 ;  /* 0x0000322504005986 */ /* 0x000fe2000c101524 */
[----:B------:R-:W-:Y:S01]  /*7d70*/  ISETP.GT.AND P4, PT, R3, RZ, P1 ;  /* 0x000000ff0300720c */ /* 0x000fe20000f84270 */
[-C--:B------:R-:W-:Y:S01]  /*7d80*/  FMUL R52, R52, R153.reuse ;  /* 0x0000009934347220 */ /* 0x080fe20000400000 */
[----:B------:R-:W-:Y:S01]  /*7d90*/  F2FP.BF16.F32.PACK_AB R38, RZ, R38 ;  /* 0x00000026ff26723e */ /* 0x000fe200000010ff */
[-C--:B------:R-:W-:Y:S01]  /*7da0*/  FMUL R53, R53, R153.reuse ;  /* 0x0000009935357220 */ /* 0x080fe20000400000 */
        /* <DEDUP_REMOVED lines=325> */
[----:B------:R-:W-:Y:S01]  /*9200*/  FMUL R151, R151, R153 ;  /* 0x0000009997977220 */ /* 0x000fe20000400000 */
[----:B------:R-:W-:Y:S01]  /*9210*/  ISETP.GT.AND P2, PT, R3, 0x8, P1 ;  /* 0x000000080300780c */ /* 0x000fe20000f44270 */
[----:B------:R-:W-:Y:S01]  /*9220*/  @P3 STG.E.U16 desc[UR36][R6.64+0x132], R103 ;  /* 0x0001326706003986 */ /* 0x000fe2000c101524 */
[----:B------:R-:W-:-:S02]  /*9230*/  ISETP.GT.AND P1, PT, R0, 0xa8, PT ;  /* 0x000000a80000780c */ /* 0x000fc40003f24270 */
[----:B------:R-:W-:Y:S01]  /*9240*/  F2FP.BF16.F32.PACK_AB R105, RZ, R105 ;  /* 0x00000069ff69723e */ /* 0x000fe200000010ff */
[----:B------:R-:W-:Y:S01]  /*9250*/  @P4 STG.E.U16 desc[UR36][R4.64+0x140], R104 ;  /* 0x0001406804004986 */ /* 0x000fe2000c101524 */
[C---:B------:R-:W-:Y:S02]  /*9260*/  ISETP.GT.AND P3, PT, R3.reuse, 0x8, P0 ;  /* 0x000000080300780c */ /* 0x040fe40000764270 */
[----:B------:R-:W-:Y:S01]  /*9270*/  ISETP.GT.AND P0, PT, R0, 0xa9, PT ;  /* 0x000000a90000780c */ /* 0x000fe20003f04270 */
[----:B------:R-:W-:Y:S01]  /*9280*/  @P5 STG.E.U16 desc[UR36][R4.64+0x142], R105 ;  /* 0x0001426904005986 */ /* 0x000fe2000c101524 */
[C---:B------:R-:W-:Y:S02]  /*9290*/  ISETP.GT.AND P4, PT, R3.reuse, RZ, P1 ;  /* 0x000000ff0300720c */ /* 0x040fe40000f84270 */
[----:B------:R-:W-:Y:S02]  /*92a0*/  F2FP.BF16.F32.PACK_AB R106, RZ, R106 ;  /* 0x0000006aff6a723e */ /* 0x000fe400000010ff */
[----:B------:R-:W-:-:S02]  /*92b0*/  ISETP.GT.AND P5, PT, R3, RZ, P0 ;  /* 0x000000ff0300720c */ /* 0x000fc400007a4270 */
[----:B------:R-:W-:Y:S01]  /*92c0*/  F2FP.BF16.F32.PACK_AB R107, RZ, R107 ;  /* 0x0000006bff6b723e */ /* 0x000fe200000010ff */
[----:B------:R-:W-:Y:S01]  /*92d0*/  @P2 STG.E.U16 desc[UR36][R6.64+0x140], R106 ;  /* 0x0001406a06002986 */ /* 0x000fe2000c101524 */
[----:B------:R-:W-:Y:S02]  /*92e0*/  F2FP.BF16.F32.PACK_AB R108, RZ, R108 ;  /* 0x0000006cff6c723e */ /* 0x000fe400000010ff */
[C---:B------:R-:W-:Y:S01]  /*92f0*/  ISETP.GT.AND P2, PT, R3.reuse, 0x8, P1 ;  /* 0x000000080300780c */ /* 0x040fe20000f44270 */
[----:B------:R-:W-:Y:S01]  /*9300*/  @P3 STG.E.U16 desc[UR36][R6.64+0x142], R107 ;  /* 0x0001426b06003986 */ /* 0x000fe2000c101524 */
[----:B------:R-:W-:Y:S02]  /*9310*/  ISETP.GT.AND P1, PT, R0, 0xb0, PT ;  /* 0x000000b00000780c */ /* 0x000fe40003f24270 */
[----:B------:R-:W-:Y:S01]  /*9320*/  F2FP.BF16.F32.PACK_AB R109, RZ, R109 ;  /* 0x0000006dff6d723e */ /* 0x000fe200000010ff */
[----:B------:R-:W-:Y:S01]  /*9330*/  @P4 STG.E.U16 desc[UR36][R4.64+0x150], R108 ;  /* 0x0001506c04004986 */ /* 0x000fe2000c101524 */
[----:B------:R-:W-:-:S02]  /*9340*/  ISETP.GT.AND P3, PT, R3, 0x8, P0 ;  /* 0x000000080300780c */ /* 0x000fc40000764270 */
[----:B------:R-:W-:Y:S01]  /*9350*/  ISETP.GT.AND P0, PT, R0, 0xb1, PT ;  /* 0x000000b10000780c */ /* 0x000fe20003f04270 */
[----:B------:R-:W-:Y:S01]  /*9360*/  @P5 STG.E.U16 desc[UR36][R4.64+0x152], R109 ;  /* 0x0001526d04005986 */ /* 0x000fe2000c101524 */
[C---:B------:R-:W-:Y:S02]  /*9370*/  ISETP.GT.AND P4, PT, R3.reuse, RZ, P1 ;  /* 0x000000ff0300720c */ /* 0x040fe40000f84270 */
[----:B------:R-:W-:Y:S02]  /*9380*/  F2FP.BF16.F32.PACK_AB R110, RZ, R110 ;  /* 0x0000006eff6e723e */ /* 0x000fe400000010ff */
[----:B------:R-:W-:Y:S02]  /*9390*/  ISETP.GT.AND P5, PT, R3, RZ, P0 ;  /* 0x000000ff0300720c */ /* 0x000fe400007a4270 */
[----:B------:R-:W-:Y:S01]  /*93a0*/  F2FP.BF16.F32.PACK_AB R111, RZ, R111 ;  /* 0x0000006fff6f723e */ /* 0x000fe200000010ff */
[----:B------:R-:W-:Y:S01]  /*93b0*/  @P2 STG.E.U16 desc[UR36][R6.64+0x150], R110 ;  /* 0x0001506e06002986 */ /* 0x000fe2000c101524 */
[----:B------:R-:W-:-:S02]  /*93c0*/  F2FP.BF16.F32.PACK_AB R112, RZ, R112 ;  /* 0x00000070ff70723e */ /* 0x000fc400000010ff */
[C---:B------:R-:W-:Y:S01]  /*93d0*/  ISETP.GT.AND P2, PT, R3.reuse, 0x8, P1 ;  /* 0x000000080300780c */ /* 0x040fe20000f44270 */
[----:B------:R-:W-:Y:S01]  /*93e0*/  @P3 STG.E.U16 desc[UR36][R6.64+0x152], R111 ;  /* 0x0001526f06003986 */ /* 0x000fe2000c101524 */
[C---:B------:R-:W-:Y:S02]  /*93f0*/  ISETP.GT.AND P1, PT, R0.reuse, 0xb8, PT ;  /* 0x000000b80000780c */ /* 0x040fe40003f24270 */
[----:B------:R-:W-:Y:S01]  /*9400*/  F2FP.BF16.F32.PACK_AB R113, RZ, R113 ;  /* 0x00000071ff71723e */ /* 0x000fe200000010ff */
[----:B------:R-:W-:Y:S01]  /*9410*/  @P4 STG.E.U16 desc[UR36][R4.64+0x160], R112 ;  /* 0x0001607004004986 */ /* 0x000fe2000c101524 */
[C---:B------:R-:W-:Y:S02]  /*9420*/  ISETP.GT.AND P3, PT, R3.reuse, 0x8, P0 ;  /* 0x000000080300780c */ /* 0x040fe40000764270 */
[----:B------:R-:W-:Y:S01]  /*9430*/  ISETP.GT.AND P0, PT, R0, 0xb9, PT ;  /* 0x000000b90000780c */ /* 0x000fe20003f04270 */
[----:B------:R-:W-:Y:S01]  /*9440*/  @P5 STG.E.U16 desc[UR36][R4.64+0x162], R113 ;  /* 0x0001627104005986 */ /* 0x000fe2000c101524 */
[----:B------:R-:W-:-:S02]  /*9450*/  ISETP.GT.AND P4, PT, R3, RZ, P1 ;  /* 0x000000ff0300720c */ /* 0x000fc40000f84270 */
[----:B------:R-:W-:Y:S02]  /*9460*/  F2FP.BF16.F32.PACK_AB R114, RZ, R114 ;  /* 0x00000072ff72723e */ /* 0x000fe400000010ff */
[C---:B------:R-:W-:Y:S02]  /*9470*/  ISETP.GT.AND P5, PT, R3.reuse, RZ, P0 ;  /* 0x000000ff0300720c */ /* 0x040fe400007a4270 */
[----:B------:R-:W-:Y:S01]  /*9480*/  F2FP.BF16.F32.PACK_AB R115, RZ, R115 ;  /* 0x00000073ff73723e */ /* 0x000fe200000010ff */
[----:B------:R-:W-:Y:S01]  /*9490*/  @P2 STG.E.U16 desc[UR36][R6.64+0x160], R114 ;  /* 0x0001607206002986 */ /* 0x000fe2000c101524 */
[----:B------:R-:W-:Y:S02]  /*94a0*/  F2FP.BF16.F32.PACK_AB R116, RZ, R116 ;  /* 0x00000074ff74723e */ /* 0x000fe400000010ff */
        /* <DEDUP_REMOVED lines=65> */
[----:B------:R-:W-:Y:S02]  /*98c0*/  ISETP.GT.AND P5, PT, R3, RZ, P0 ;  /* 0x000000ff0300720c */ /* 0x000fe400007a4270 */
[----:B------:R-:W-:Y:S02]  /*98d0*/  F2FP.BF16.F32.PACK_AB R134, RZ, R134 ;  /* 0x00000086ff86723e */ /* 0x000fe400000010ff */
[----:B------:R-:W-:Y:S02]  /*98e0*/  F2FP.BF16.F32.PACK_AB R135, RZ, R135 ;  /* 0x00000087ff87723e */ /* 0x000fe400000010ff */
[----:B------:R-:W-:Y:S01]  /*98f0*/  F2FP.BF16.F32.PACK_AB R136, RZ, R136 ;  /* 0x00000088ff88723e */ /* 0x000fe200000010ff */
[----:B------:R-:W-:Y:S01]  /*9900*/  @P2 STG.E.U16 desc[UR36][R6.64+0x1b0], R134 ;  /* 0x0001b08606002986 */ /* 0x000fe2000c101524 */
[----:B------:R-:W-:-:S02]  /*9910*/  F2FP.BF16.F32.PACK_AB R137, RZ, R137 ;  /* 0x00000089ff89723e */ /* 0x000fc400000010ff */
[C---:B------:R-:W-:Y:S01]  /*9920*/  ISETP.GT.AND P1, PT, R3.reuse, 0x8, P1 ;  /* 0x000000080300780c */ /* 0x040fe20000f24270 */
[----:B------:R-:W-:Y:S01]  /*9930*/  @P3 STG.E.U16 desc[UR36][R6.64+0x1b2], R135 ;  /* 0x0001b28706003986 */ /* 0x000fe2000c101524 */
[C---:B------:R-:W-:Y:S02]  /*9940*/  ISETP.GT.AND P2, PT, R3.reuse, 0x8, P0 ;  /* 0x000000080300780c */ /* 0x040fe40000744270 */
[C---:B------:R-:W-:Y:S01]  /*9950*/  ISETP.GT.AND P0, PT, R0.reuse, 0xe9, PT ;  /* 0x000000e90000780c */ /* 0x040fe20003f04270 */
[----:B------:R-:W-:Y:S01]  /*9960*/  @P4 STG.E.U16 desc[UR36][R4.64+0x1c0], R136 ;  /* 0x0001c08804004986 */ /* 0x000fe2000c101524 */
[----:B------:R-:W-:Y:S02]  /*9970*/  ISETP.GT.AND P4, PT, R0, 0xe8, PT ;  /* 0x000000e80000780c */ /* 0x000fe40003f84270 */
[----:B------:R-:W-:Y:S01]  /*9980*/  F2FP.BF16.F32.PACK_AB R138, RZ, R138 ;  /* 0x0000008aff8a723e */ /* 0x000fe200000010ff */
[----:B------:R-:W-:Y:S01]  /*9990*/  @P5 STG.E.U16 desc[UR36][R4.64+0x1c2], R137 ;  /* 0x0001c28904005986 */ /* 0x000fe2000c101524 */
[----:B------:R-:W-:-:S02]  /*99a0*/  ISETP.GT.AND P5, PT, R3, RZ, P4 ;  /* 0x000000ff0300720c */ /* 0x000fc400027a4270 */
[----:B------:R-:W-:Y:S01]  /*99b0*/  F2FP.BF16.F32.PACK_AB R139, RZ, R139 ;  /* 0x0000008bff8b723e */ /* 0x000fe200000010ff */
[----:B------:R-:W-:Y:S01]  /*99c0*/  @P1 STG.E.U16 desc[UR36][R6.64+0x1c0], R138 ;  /* 0x0001c08a06001986 */ /* 0x000fe2000c101524 */
[----:B------:R-:W-:Y:S02]  /*99d0*/  F2FP.BF16.F32.PACK_AB R140, RZ, R140 ;  /* 0x0000008cff8c723e */ /* 0x000fe400000010ff */
[C---:B------:R-:W-:Y:S01]  /*99e0*/  ISETP.GT.AND P3, PT, R3.reuse, RZ, P0 ;  /* 0x000000ff0300720c */ /* 0x040fe20000764270 */
[----:B------:R-:W-:Y:S01]  /*99f0*/  @P2 STG.E.U16 desc[UR36][R6.64+0x1c2], R139 ;  /* 0x0001c28b06002986 */ /* 0x000fe2000c101524 */
[C---:B------:R-:W-:Y:S02]  /*9a00*/  ISETP.GT.AND P4, PT, R3.reuse, 0x8, P4 ;  /* 0x000000080300780c */ /* 0x040fe40002784270 */
[----:B------:R-:W-:Y:S02]  /*9a10*/  F2FP.BF16.F32.PACK_AB R141, RZ, R141 ;  /* 0x0000008dff8d723e */ /* 0x000fe400000010ff */
[----:B------:R-:W-:Y:S01]  /*9a20*/  F2FP.BF16.F32.PACK_AB R142, RZ, R142 ;  /* 0x0000008eff8e723e */ /* 0x000fe200000010ff */
[----:B------:R-:W-:Y:S01]  /*9a30*/  @P5 STG.E.U16 desc[UR36][R4.64+0x1d0], R140 ;  /* 0x0001d08c04005986 */ /* 0x000fe2000c101524 */
[----:B------:R-:W-:-:S02]  /*9a40*/  ISETP.GT.AND P5, PT, R3, 0x8, P0 ;  /* 0x000000080300780c */ /* 0x000fc400007a4270 */
[----:B------:R-:W-:Y:S02]  /*9a50*/  F2FP.BF16.F32.PACK_AB R143, RZ, R143 ;  /* 0x0000008fff8f723e */ /* 0x000fe400000010ff */
[C---:B------:R-:W-:Y:S01]  /*9a60*/  ISETP.GT.AND P0, PT, R0.reuse, 0xf1, PT ;  /* 0x000000f10000780c */ /* 0x040fe20003f04270 */
[----:B------:R-:W-:Y:S01]  /*9a70*/  @P3 STG.E.U16 desc[UR36][R4.64+0x1d2], R141 ;  /* 0x0001d28d04003986 */ /* 0x000fe2000c101524 */
[----:B------:R-:W-:Y:S02]  /*9a80*/  ISETP.GT.AND P3, PT, R0, 0xf0, PT ;  /* 0x000000f00000780c */ /* 0x000fe40003f64270 */
[----:B------:R-:W-:Y:S01]  /*9a90*/  F2FP.BF16.F32.PACK_AB R144, RZ, R144 ;  /* 0x00000090ff90723e */ /* 0x000fe200000010ff */
[----:B------:R-:W-:Y:S01]  /*9aa0*/  @P4 STG.E.U16 desc[UR36][R6.64+0x1d0], R142 ;  /* 0x0001d08e06004986 */ /* 0x000fe2000c101524 */
[C---:B------:R-:W-:Y:S02]  /*9ab0*/  ISETP.GT.AND P4, PT, R3.reuse, RZ, P3 ;  /* 0x000000ff0300720c */ /* 0x040fe40001f84270 */
[C---:B------:R-:W-:Y:S01]  /*9ac0*/  ISETP.GT.AND P3, PT, R3.reuse, 0x8, P3 ;  /* 0x000000080300780c */ /* 0x040fe20001f64270 */
[----:B------:R-:W-:Y:S01]  /*9ad0*/  @P5 STG.E.U16 desc[UR36][R6.64+0x1d2], R143 ;  /* 0x0001d28f06005986 */ /* 0x000fe2000c101524 */
[----:B------:R-:W-:-:S02]  /*9ae0*/  ISETP.GT.AND P5, PT, R3, RZ, P0 ;  /* 0x000000ff0300720c */ /* 0x000fc400007a4270 */
[----:B------:R-:W-:Y:S02]  /*9af0*/  F2FP.BF16.F32.PACK_AB R145, RZ, R145 ;  /* 0x00000091ff91723e */ /* 0x000fe400000010ff */
[C---:B------:R-:W-:Y:S02]  /*9b00*/  ISETP.GT.AND P0, PT, R3.reuse, 0x8, P0 ;  /* 0x000000080300780c */ /* 0x040fe40000704270 */
[C---:B------:R-:W-:Y:S02]  /*9b10*/  ISETP.GT.AND P1, PT, R0.reuse, 0xf9, PT ;  /* 0x000000f90000780c */ /* 0x040fe40003f24270 */
[----:B------:R-:W-:Y:S01]  /*9b20*/  ISETP.GT.AND P2, PT, R0, 0xf8, PT ;  /* 0x000000f80000780c */ /* 0x000fe20003f44270 */
[----:B------:R-:W-:Y:S01]  /*9b30*/  @P4 STG.E.U16 desc[UR36][R4.64+0x1e0], R144 ;  /* 0x0001e09004004986 */ /* 0x000fe2000c101524 */
[C---:B------:R-:W-:Y:S01]  /*9b40*/  ISETP.GT.AND P4, PT, R3.reuse, RZ, P1 ;  /* 0x000000ff0300720c */ /* 0x040fe20000f84270 */
[----:B------:R-:W-:Y:S01]  /*9b50*/  @P3 IMAD.MOV.U32 R2, RZ, RZ, R6 ;  /* 0x000000ffff023224 */ /* 0x000fe200078e0006 */
[C---:B------:R-:W-:Y:S01]  /*9b60*/  ISETP.GT.AND P1, PT, R3.reuse, 0x8, P1 ;  /* 0x000000080300780c */ /* 0x040fe20000f24270 */
[----:B------:R-:W-:Y:S01]  /*9b70*/  @P5 STG.E.U16 desc[UR36][R4.64+0x1e2], R145 ;  /* 0x0001e29104005986 */ /* 0x000fe2000c101524 */
[----:B------:R-:W-:-:S02]  /*9b80*/  ISETP.GT.AND P5, PT, R3, RZ, P2 ;  /* 0x000000ff0300720c */ /* 0x000fc400017a4270 */
[----:B------:R-:W-:Y:S01]  /*9b90*/  ISETP.GT.AND P2, PT, R3, 0x8, P2 ;  /* 0x000000080300780c */ /* 0x000fe20001744270 */
[----:B------:R-:W-:Y:S01]  /*9ba0*/  @P3 IMAD.MOV.U32 R3, RZ, RZ, R7 ;  /* 0x000000ffff033224 */ /* 0x000fe200078e0007 */
[----:B------:R-:W-:Y:S02]  /*9bb0*/  F2FP.BF16.F32.PACK_AB R146, RZ, R146 ;  /* 0x00000092ff92723e */ /* 0x000fe400000010ff */
[----:B------:R-:W-:Y:S02]  /*9bc0*/  F2FP.BF16.F32.PACK_AB R147, RZ, R147 ;  /* 0x00000093ff93723e */ /* 0x000fe400000010ff */
[----:B------:R-:W-:Y:S01]  /*9bd0*/  F2FP.BF16.F32.PACK_AB R148, RZ, R148 ;  /* 0x00000094ff94723e */ /* 0x000fe200000010ff */
[----:B------:R0:W-:Y:S01]  /*9be0*/  @P3 STG.E.U16 desc[UR36][R2.64+0x1e0], R146 ;  /* 0x0001e09202003986 */ /* 0x0001e2000c101524 */
[----:B------:R-:W-:Y:S02]  /*9bf0*/  F2FP.BF16.F32.PACK_AB R149, RZ, R149 ;  /* 0x00000095ff95723e */ /* 0x000fe400000010ff */
[----:B------:R-:W-:-:S02]  /*9c00*/  F2FP.BF16.F32.PACK_AB R150, RZ, R150 ;  /* 0x00000096ff96723e */ /* 0x000fc400000010ff */
[----:B------:R-:W-:Y:S01]  /*9c10*/  F2FP.BF16.F32.PACK_AB R151, RZ, R151 ;  /* 0x00000097ff97723e */ /* 0x000fe200000010ff */
[----:B0-----:R-:W-:Y:S02]  /*9c20*/  @P0 IMAD.MOV.U32 R2, RZ, RZ, R6 ;  /* 0x000000ffff020224 */ /* 0x001fe400078e0006 */
[----:B------:R-:W-:-:S05]  /*9c30*/  @P0 IMAD.MOV.U32 R3, RZ, RZ, R7 ;  /* 0x000000ffff030224 */ /* 0x000fca00078e0007 */
[----:B------:R0:W-:Y:S02]  /*9c40*/  @P0 STG.E.U16 desc[UR36][R2.64+0x1e2], R147 ;  /* 0x0001e29302000986 */ /* 0x0001e4000c101524 */
[----:B0-----:R-:W-:Y:S02]  /*9c50*/  @P5 IMAD.MOV.U32 R2, RZ, RZ, R4 ;  /* 0x000000ffff025224 */ /* 0x001fe400078e0004 */
[----:B------:R-:W-:-:S05]  /*9c60*/  @P5 IMAD.MOV.U32 R3, RZ, RZ, R5 ;  /* 0x000000ffff035224 */ /* 0x000fca00078e0005 */
[----:B------:R0:W-:Y:S04]  /*9c70*/  @P5 STG.E.U16 desc[UR36][R2.64+0x1f0], R148 ;  /* 0x0001f09402005986 */ /* 0x0001e8000c101524 */
[----:B------:R1:W-:Y:S01]  /*9c80*/  @P4 STG.E.U16 desc[UR36][R4.64+0x1f2], R149 ;  /* 0x0001f29504004986 */ /* 0x0003e2000c101524 */
[----:B0-----:R-:W-:Y:S02]  /*9c90*/  @P2 IMAD.MOV.U32 R2, RZ, RZ, R6 ;  /* 0x000000ffff022224 */ /* 0x001fe400078e0006 */
[----:B------:R-:W-:-:S05]  /*9ca0*/  @P2 IMAD.MOV.U32 R3, RZ, RZ, R7 ;  /* 0x000000ffff032224 */ /* 0x000fca00078e0007 */
[----:B------:R1:W-:Y:S04]  /*9cb0*/  @P2 STG.E.U16 desc[UR36][R2.64+0x1f0], R150 ;  /* 0x0001f09602002986 */ /* 0x0003e8000c101524 */
[----:B------:R1:W-:Y:S02]  /*9cc0*/  @P1 STG.E.U16 desc[UR36][R6.64+0x1f2], R151 ;  /* 0x0001f29706001986 */ /* 0x0003e4000c101524 */
.L_x_286:
[----:B------:R-:W-:Y:S05]  /*9cd0*/  BSYNC B0 ;  /* 0x0000000000007941 */ /* 0x000fea0003800000 */
.L_x_32:
[----:B01----:R-:W2:Y:S01]  /*9ce0*/  LDL.64 R2, [R1] ;  /* 0x0000000001027983 */ /* 0x003ea20000100a00 */
[----:B------:R-:W-:Y:S01]  /*9cf0*/  ULDC.64 UR4, c[0x0][0x650] ;  /* 0x0001940000047ab9 */ /* 0x000fe20000000a00 */
[----:B------:R0:W-:Y:S01]  /*9d00*/  SYNCS.ARRIVE.TRANS64.A1T0 RZ, [R160+UR45], RZ ;  /* 0x000000ffa0ff79a7 */ /* 0x0001e2000810002d */
[----:B------:R-:W-:Y:S01]  /*9d10*/  PRMT R0, RZ, 0x7610, R0 ;  /* 0x00007610ff007816 */ /* 0x000fe20000000000 */
[----:B------:R-:W-:Y:S02]  /*9d20*/  IMAD.MOV.U32 R19, RZ, RZ, -0x1 ;  /* 0xffffffffff137424 */ /* 0x000fe400078e00ff */
[----:B-----5:R-:W-:Y:S01]  /*9d30*/  IMAD.MOV.U32 R22, RZ, RZ, -0x1 ;  /* 0xffffffffff167424 */ /* 0x020fe200078e00ff */
[----:B--2---:R-:W-:-:S04]  /*9d40*/  LEA R18, P0, R2, R18, 0x1 ;  /* 0x0000001202127211 */ /* 0x004fc800078008ff */
[----:B------:R-:W-:Y:S01]  /*9d50*/  LEA.HI.X R17, R2, R17, R23, 0x1, P0 ;  /* 0x0000001102117211 */ /* 0x000fe200000f0c17 */
[----:B------:R-:W-:Y:S01]  /*9d60*/  IMAD.MOV.U32 R2, RZ, RZ, -0x1 ;  /* 0xffffffffff027424 */ /* 0x000fe200078e00ff */
[----:B------:R-:W-:-:S04]  /*9d70*/  ISETP.GE.U32.AND P0, PT, R18, UR4, PT ;  /* 0x0000000412007c0c */ /* 0x000fc8000bf06070 */
[----:B------:R-:W-:-:S13]  /*9d80*/  ISETP.GE.U32.AND.EX P0, PT, R17, UR5, PT, P0 ;  /* 0x0000000511007c0c */ /* 0x000fda000bf06100 */
[----:B0-----:R-:W-:Y:S05]  /*9d90*/  @P0 BRA `(.L_x_287) ;  /* 0x0000000400700947 */ /* 0x001fea0003800000 */
[----:B------:R-:W0:Y:S01]  /*9da0*/  S2R R10, SR_CTAID.X ;  /* 0x00000000000a7919 */ /* 0x000e220000002500 */
[----:B---34-:R-:W1:Y:S01]  /*9db0*/  LDC.64 R8, c[0x0][0x628] ;  /* 0x00018a00ff087b82 */ /* 0x018e620000000a00 */
[----:B------:R-:W-:Y:S01]  /*9dc0*/  ULDC UR4, c[0x0][0x150] ;  /* 0x0000540000047ab9 */ /* 0x000fe20000000800 */
[----:B------:R-:W-:Y:S01]  /*9dd0*/  IMAD.MOV.U32 R6, RZ, RZ, R18 ;  /* 0x000000ffff067224 */ /* 0x000fe200078e0012 */
[----:B------:R-:W2:Y:S01]  /*9de0*/  S2R R20, SR_CTAID.Y ;  /* 0x0000000000147919 */ /* 0x000ea20000002600 */
[----:B------:R-:W-:-:S04]  /*9df0*/  IMAD.MOV.U32 R7, RZ, RZ, R17 ;  /* 0x000000ffff077224 */ /* 0x000fc800078e0011 */
[----:B------:R-:W3:Y:S08]  /*9e00*/  LDC R15, c[0x0][0x144] ;  /* 0x00005100ff0f7b82 */ /* 0x000ef00000000800 */
[----:B------:R-:W4:Y:S08]  /*9e10*/  LDC R0, c[0x0][0x630] ;  /* 0x00018c00ff007b82 */ /* 0x000f300000000800 */
[----:B------:R-:W2:Y:S01]  /*9e20*/  LDC.64 R12, c[0x0][0x620] ;  /* 0x00018800ff0c7b82 */ /* 0x000ea20000000a00 */
[----:B-1----:R-:W-:-:S04]  /*9e30*/  ISETP.NE.U32.AND P0, PT, R8, RZ, PT ;  /* 0x000000ff0800720c */ /* 0x002fc80003f05070 */
[----:B------:R-:W-:Y:S02]  /*9e40*/  ISETP.NE.AND.EX P0, PT, R9, RZ, PT, P0 ;  /* 0x000000ff0900720c */ /* 0x000fe40003f05300 */
[----:B0-----:R-:W-:-:S05]  /*9e50*/  I2FP.F32.U32 R2, R10 ;  /* 0x0000000a00027245 */ /* 0x001fca0000201000 */
[----:B------:R-:W-:-:S04]  /*9e60*/  FMUL R2, R2, UR4 ;  /* 0x0000000402027c20 */ /* 0x000fc80008400000 */
[----:B------:R0:W1:Y:S02]  /*9e70*/  F2I.U32.TRUNC.NTZ R14, R2 ;  /* 0x00000002000e7305 */ /* 0x000064000020f000 */
[----:B---34-:R-:W-:Y:S05]  /*9e80*/  @!P0 BRA `(.L_x_288) ;  /* 0x0000000000288947 */ /* 0x018fea0003800000 */
[----:B------:R-:W3:Y:S02]  /*9e90*/  LDC R3, c[0x0][0x634] ;  /* 0x00018d00ff037b82 */ /* 0x000ee40000000800 */
[----:B---3--:R-:W-:-:S05]  /*9ea0*/  IADD3 R7, P0, R18, R3, RZ ;  /* 0x0000000312077210 */ /* 0x008fca0007f1e0ff */
[----:B------:R-:W-:-:S04]  /*9eb0*/  IMAD.X R11, RZ, RZ, R17, P0 ;  /* 0x000000ffff0b7224 */ /* 0x000fc800000e0611 */
[----:B0-----:R-:W-:-:S04]  /*9ec0*/  IMAD.WIDE.U32 R2, R11, R8, RZ ;  /* 0x000000080b027225 */ /* 0x001fc800078e00ff */
[----:B------:R-:W-:-:S04]  /*9ed0*/  IMAD.WIDE.U32 R4, P0, R7, R9, R2 ;  /* 0x0000000907047225 */ /* 0x000fc80007800002 */
[----:B------:R-:W-:-:S04]  /*9ee0*/  IMAD.WIDE.U32 R2, R7, R8, RZ ;  /* 0x0000000807027225 */ /* 0x000fc800078e00ff */
[----:B------:R-:W-:Y:S01]  /*9ef0*/  IMAD.X R7, RZ, RZ, RZ, P0 ;  /* 0x000000ffff077224 */ /* 0x000fe200000e06ff */
[----:B------:R-:W-:Y:S01]  /*9f00*/  IADD3 RZ, P0, R3, R4, RZ ;  /* 0x0000000403ff7210 */ /* 0x000fe20007f1e0ff */
[----:B------:R-:W-:-:S04]  /*9f10*/  IMAD.MOV.U32 R6, RZ, RZ, R5 ;  /* 0x000000ffff067224 */ /* 0x000fc800078e0005 */
[----:B------:R-:W-:-:S08]  /*9f20*/  IMAD.WIDE.U32.X R6, R11, R9, R6, P0 ;  /* 0x000000090b067225 */ /* 0x000fd000000e0406 */
.L_x_288:
[----:B------:R-:W3:Y:S01]  /*9f30*/  LDC.64 R26, c[0x0][0x640] ;  /* 0x00019000ff1a7b82 */ /* 0x000ee20000000a00 */
[-C--:B------:R-:W-:Y:S01]  /*9f40*/  SHF.R.U64 R11, R6, R0.reuse, R7 ;  /* 0x00000000060b7219 */ /* 0x080fe20000001207 */
[----:B------:R-:W-:Y:S01]  /*9f50*/  IMAD.MOV.U32 R19, RZ, RZ, R17 ;  /* 0x000000ffff137224 */ /* 0x000fe200078e0011 */
[----:B------:R-:W-:Y:S01]  /*9f60*/  SHF.R.U32.HI R0, RZ, R0, R7 ;  /* 0x00000000ff007219 */ /* 0x000fe20000011607 */
[----:B-1----:R-:W-:Y:S01]  /*9f70*/  IMAD.MOV R14, RZ, RZ, -R14 ;  /* 0x000000ffff0e7224 */ /* 0x002fe200078e0a0e */
[----:B------:R-:W-:Y:S01]  /*9f80*/  IADD3 R5, P0, RZ, -R11, RZ ;  /* 0x8000000bff057210 */ /* 0x000fe20007f1e0ff */
[----:B------:R-:W-:Y:S01]  /*9f90*/  ULDC UR4, c[0x0][0x154] ;  /* 0x0000550000047ab9 */ /* 0x000fe20000000800 */
[----:B------:R-:W-:Y:S01]  /*9fa0*/  IMAD.MOV.U32 R7, RZ, RZ, 0x1 ;  /* 0x00000001ff077424 */ /* 0x000fe200078e00ff */
[----:B------:R-:W1:Y:S01]  /*9fb0*/  LDC R4, c[0x0][0x618] ;  /* 0x00018600ff047b82 */ /* 0x000e620000000800 */
[----:B------:R-:W-:Y:S02]  /*9fc0*/  IMAD R22, R15, R14, R10 ;  /* 0x0000000e0f167224 */ /* 0x000fe400078e020a */
[----:B------:R-:W-:-:S04]  /*9fd0*/  IMAD.X R3, RZ, RZ, ~R0, P0 ;  /* 0x000000ffff037224 */ /* 0x000fc800000e0e00 */
[-C--:B--2---:R-:W-:Y:S01]  /*9fe0*/  IMAD R0, R3, R12.reuse, RZ ;  /* 0x0000000c03007224 */ /* 0x084fe200078e02ff */
[----:B------:R-:W2:Y:S01]  /*9ff0*/  LDC R6, c[0x0][0x608] ;  /* 0x00018200ff067b82 */ /* 0x000ea20000000800 */
[----:B0-----:R-:W-:-:S04]  /*a000*/  IMAD.WIDE.U32 R2, R5, R12, R18 ;  /* 0x0000000c05027225 */ /* 0x001fc800078e0012 */
[----:B------:R-:W-:Y:S01]  /*a010*/  IMAD R5, R5, R13, R0 ;  /* 0x0000000d05057224 */ /* 0x000fe200078e0200 */
[----:B------:R-:W-:Y:S02]  /*a020*/  I2FP.F32.U32 R0, R20 ;  /* 0x0000001400007245 */ /* 0x000fe40000201000 */
[----:B------:R-:W0:Y:S01]  /*a030*/  LDC R24, c[0x0][0x658] ;  /* 0x00019600ff187b82 */ /* 0x000e220000000800 */
[----:B------:R-:W-:Y:S01]  /*a040*/  IMAD.IADD R3, R3, 0x1, R5 ;  /* 0x0000000103037824 */ /* 0x000fe200078e0205 */
[----:B---3--:R-:W-:Y:S01]  /*a050*/  ISETP.NE.U32.AND P0, PT, R26, RZ, PT ;  /* 0x000000ff1a00720c */ /* 0x008fe20003f05070 */
[----:B------:R-:W-:Y:S01]  /*a060*/  FMUL R0, R0, UR4 ;  /* 0x0000000400007c20 */ /* 0x000fe20008400000 */
[----:B------:R-:W-:Y:S02]  /*a070*/  IMAD.MOV.U32 R5, RZ, RZ, -0x1 ;  /* 0xffffffffff057424 */ /* 0x000fe400078e00ff */
[----:B------:R-:W-:Y:S01]  /*a080*/  ISETP.NE.AND.EX P0, PT, R27, RZ, PT, P0 ;  /* 0x000000ff1b00720c */ /* 0x000fe20003f05300 */
[----:B------:R3:W4:Y:S01]  /*a090*/  F2I.U32.TRUNC.NTZ R12, R0 ;  /* 0x00000000000c7305 */ /* 0x000722000020f000 */
[----:B------:R-:W3:Y:S01]  /*a0a0*/  LDC R15, c[0x0][0x148] ;  /* 0x00005200ff0f7b82 */ /* 0x000ee20000000800 */
[----:B-1----:R-:W-:-:S02]  /*a0b0*/  SHF.R.U64 R10, R2, R4, R3 ;  /* 0x00000004020a7219 */ /* 0x002fc40000001203 */
[----:B------:R-:W-:-:S05]  /*a0c0*/  SHF.R.U32.HI R3, RZ, R4, R3 ;  /* 0x00000004ff037219 */ /* 0x000fca0000011603 */
[----:B------:R-:W1:Y:S01]  /*a0d0*/  LDC R14, c[0x0][0x600] ;  /* 0x00018000ff0e7b82 */ /* 0x000e620000000800 */
[-CC-:B--2---:R-:W-:Y:S02]  /*a0e0*/  SHF.R.U64 R8, R10, R6.reuse, R3.reuse ;  /* 0x000000060a087219 */ /* 0x184fe40000001203 */
[----:B------:R-:W-:-:S05]  /*a0f0*/  SHF.R.U32.HI R3, RZ, R6, R3 ;  /* 0x00000006ff037219 */ /* 0x000fca0000011603 */
[----:B------:R-:W2:Y:S01]  /*a100*/  LDC R21, c[0x0][0x648] ;  /* 0x00019200ff157b82 */ /* 0x000ea20000000800 */
[-CC-:B0-----:R-:W-:Y:S02]  /*a110*/  SHF.R.U64 R13, R8, R24.reuse, R3.reuse ;  /* 0x00000018080d7219 */ /* 0x181fe40000001203 */
[-C--:B------:R-:W-:Y:S02]  /*a120*/  SHF.L.U32 R5, R5, R24.reuse, RZ ;  /* 0x0000001805057219 */ /* 0x080fe400000006ff */
[-C--:B------:R-:W-:Y:S01]  /*a130*/  SHF.R.U32.HI R3, RZ, R24.reuse, R3 ;  /* 0x00000018ff037219 */ /* 0x080fe20000011603 */
[----:B------:R-:W-:Y:S01]  /*a140*/  IMAD.MOV.U32 R2, RZ, RZ, R13 ;  /* 0x000000ffff027224 */ /* 0x000fe200078e000d */
[----:B------:R-:W-:Y:S01]  /*a150*/  SHF.L.U32 R24, R7, R24, RZ ;  /* 0x0000001807187219 */ /* 0x000fe200000006ff */
[----:B------:R-:W0:Y:S01]  /*a160*/  LDC R25, c[0x0][0x638] ;  /* 0x00018e00ff197b82 */ /* 0x000e220000000800 */
[----:B------:R-:W-:-:S07]  /*a170*/  LOP3.LUT R19, RZ, R5, RZ, 0x33, !PT ;  /* 0x00000005ff137212 */ /* 0x000fce00078e33ff */
[----:B------:R-:W0:Y:S01]  /*a180*/  LDC R28, c[0x0][0x610] ;  /* 0x00018400ff1c7b82 */ /* 0x000e220000000800 */
[----:B----4-:R-:W-:Y:S05]  /*a190*/  @!P0 BRA `(.L_x_289) ;  /* 0x0000000000288947 */ /* 0x010fea0003800000 */
[----:B---3--:R-:W3:Y:S02]  /*a1a0*/  LDC R0, c[0x0][0x64c] ;  /* 0x00019300ff007b82 */ /* 0x008ee40000000800 */
[----:B---3--:R-:W-:-:S05]  /*a1b0*/  IADD3 R7, P0, R13, R0, RZ ;  /* 0x000000000d077210 */ /* 0x008fca0007f1e0ff */
        /* <DEDUP_REMOVED lines=8> */
.L_x_289:
[----:B------:R-:W4:Y:S01]  /*a240*/  LDC R4, c[0x0][0x65c] ;  /* 0x00019700ff047b82 */ /* 0x000f220000000800 */
[----:B--23--:R-:W-:Y:S01]  /*a250*/  SHF.R.U64 R0, R2, R21, R3 ;  /* 0x0000001502007219 */ /* 0x00cfe20000001203 */
[----:B-1----:R-:W-:Y:S01]  /*a260*/  VIADD R3, R14, 0xffffffff ;  /* 0xffffffff0e037836 */ /* 0x002fe20000000000 */
[----:B------:R-:W-:Y:S01]  /*a270*/  LOP3.LUT R19, R8, R19, RZ, 0xc0, !PT ;  /* 0x0000001308137212 */ /* 0x000fe200078ec0ff */
[----:B------:R-:W-:Y:S02]  /*a280*/  IMAD.MOV R12, RZ, RZ, -R12 ;  /* 0x000000ffff0c7224 */ /* 0x000fe400078e0a0c */
[----:B------:R-:W-:Y:S01]  /*a290*/  IMAD.MOV R2, RZ, RZ, -R0 ;  /* 0x000000ffff027224 */ /* 0x000fe200078e0a00 */
[----:B------:R-:W-:Y:S01]  /*a2a0*/  LOP3.LUT R3, R10, R3, RZ, 0xc0, !PT ;  /* 0x000000030a037212 */ /* 0x000fe200078ec0ff */
[----:B------:R-:W-:Y:S02]  /*a2b0*/  IMAD R19, R24, R0, R19 ;  /* 0x0000000018137224 */ /* 0x000fe400078e0213 */
[----:B0-----:R-:W-:-:S04]  /*a2c0*/  IMAD R0, R2, R25, R13 ;  /* 0x0000001902007224 */ /* 0x001fc800078e020d */
[----:B------:R-:W-:Y:S01]  /*a2d0*/  IMAD R2, R0, R14, R3 ;  /* 0x0000000e00027224 */ /* 0x000fe200078e0203 */
[----:B----4-:R-:W-:Y:S01]  /*a2e0*/  ISETP.NE.AND P0, PT, R4, 0x1, PT ;  /* 0x000000010400780c */ /* 0x010fe20003f05270 */
[----:B------:R-:W-:-:S05]  /*a2f0*/  IMAD.MOV.U32 R4, RZ, RZ, 0x1 ;  /* 0x00000001ff047424 */ /* 0x000fca00078e00ff */
[----:B------:R-:W-:-:S07]  /*a300*/  PRMT R0, R4, 0x7610, R0 ;  /* 0x0000761004007816 */ /* 0x000fce0000000000 */
[----:B------:R-:W-:-:S04]  /*a310*/  @P0 IMAD R22, R15, R12, R20 ;  /* 0x0000000c0f160224 */ /* 0x000fc800078e0214 */
[----:B------:R-:W-:-:S05]  /*a320*/  IMAD R19, R19, R28, R22 ;  /* 0x0000001c13137224 */ /* 0x000fca00078e0216 */
[----:B------:R-:W-:Y:S02]  /*a330*/  SEL R22, R2, R19, !P0 ;  /* 0x0000001302167207 */ /* 0x000fe40004000000 */
[----:B------:R-:W-:Y:S01]  /*a340*/  SEL R19, R19, R2, !P0 ;  /* 0x0000000213137207 */ /* 0x000fe20004000000 */
[----:B------:R-:W-:-:S07]  /*a350*/  IMAD.MOV.U32 R2, RZ, RZ, R11 ;  /* 0x000000ffff027224 */ /* 0x000fce00078e000b */
.L_x_287:
[----:B------:R-:W-:Y:S02]  /*a360*/  LOP3.LUT P0, RZ, R0, 0xff, RZ, 0xc0, !PT ;  /* 0x000000ff00ff7812 */ /* 0x000fe4000780c0ff */
[----:B------:R-:W-:-:S11]  /*a370*/  LOP3.LUT R173, R173, 0x1, RZ, 0x3c, !PT ;  /* 0x00000001adad7812 */ /* 0x000fd600078e3cff */
[----:B------:R-:W-:Y:S05]  /*a380*/  @P0 BRA `(.L_x_290) ;  /* 0xffffff7000300947 */ /* 0x000fea000383ffff */
[----:B------:R-:W-:Y:S05]  /*a390*/  EXIT ;  /* 0x000000000000794d */ /* 0x000fea0003800000 */
.L_x_13:
[----:B------:R-:W-:-:S08]  /*a3a0*/  ISETP.NE.AND P0, PT, R0, RZ, PT ;  /* 0x000000ff0000720c */ /* 0x000fd00003f05270 */
[----:B0-----:R-:W0:-:S00]  /*a3b0*/  USETMAXREG.DEALLOC.CTAPOOL 0x28 ;  /* 0x00000028000079c8 */ /* 0x001e0000080e0500 */
[----:B------:R-:W-:Y:S05]  /*a3c0*/  @P0 EXIT ;  /* 0x000000000000094d */ /* 0x000fea0003800000 */
[----:B0-----:R-:W-:Y:S01]  /*a3d0*/  LOP3.LUT P0, RZ, R8, 0xff, RZ, 0xc0, !PT ;  /* 0x000000ff08ff7812 */ /* 0x001fe2000780c0ff */
[----:B------:R-:W-:Y:S02]  /*a3e0*/  IMAD.MOV.U32 R0, RZ, RZ, 0x1 ;  /* 0x00000001ff007424 */ /* 0x000fe400078e00ff */
[----:B------:R-:W-:-:S10]  /*a3f0*/  IMAD.MOV.U32 R7, RZ, RZ, RZ ;  /* 0x000000ffff077224 */ /* 0x000fd400078e00ff */
[----:B------:R-:W-:Y:S05]  /*a400*/  @!P0 BRA `(.L_x_291) ;  /* 0x0000000c001c8947 */ /* 0x000fea0003800000 */
[----:B------:R-:W-:Y:S01]  /*a410*/  LOP3.LUT P0, RZ, R4, 0x1f, RZ, 0xc0, !PT ;  /* 0x0000001f04ff7812 */ /* 0x000fe2000780c0ff */
[----:B------:R-:W-:Y:S01]  /*a420*/  ULDC UR5, c[0x0][0x658] ;  /* 0x0001960000057ab9 */ /* 0x000fe20000000800 */
[----:B------:R-:W-:Y:S01]  /*a430*/  UMOV UR6, 0xffffffff ;  /* 0xffffffff00067882 */ /* 0x000fe20000000000 */
[----:B------:R-:W-:Y:S01]  /*a440*/  BSSY B0, `(.L_x_291) ;  /* 0x00000c3000007945 */ /* 0x000fe20003800000 */
[----:B------:R-:W-:Y:S01]  /*a450*/  USHF.L.U32 UR6, UR6, UR5, URZ ;  /* 0x0000000506067299 */ /* 0x000fe2000800063f */
[C---:B------:R-:W-:Y:S01]  /*a460*/  ISETP.NE.AND P2, PT, R3.reuse, RZ, PT ;  /* 0x000000ff0300720c */ /* 0x040fe20003f45270 */
[----:B------:R-:W-:Y:S01]  /*a470*/  IMAD.MOV.U32 R8, RZ, RZ, 0x1 ;  /* 0x00000001ff087424 */ /* 0x000fe200078e00ff */
[----:B------:R-:W-:Y:S01]  /*a480*/  ISETP.NE.OR P0, PT, R3, RZ, !P0 ;  /* 0x000000ff0300720c */ /* 0x000fe20004705670 */
[----:B------:R-:W-:Y:S01]  /*a490*/  IMAD.MOV.U32 R0, RZ, RZ, 0x1 ;  /* 0x00000001ff007424 */ /* 0x000fe200078e00ff */
[----:B------:R-:W-:Y:S01]  /*a4a0*/  LOP3.LUT R6, R16, 0x2, RZ, 0xfc, !PT ;  /* 0x0000000210067812 */ /* 0x000fe200078efcff */
[----:B------:R-:W-:Y:S01]  /*a4b0*/  IMAD.MOV.U32 R7, RZ, RZ, RZ ;  /* 0x000000ffff077224 */ /* 0x000fe200078e00ff */
[----:B------:R-:W-:Y:S01]  /*a4c0*/  ULDC UR4, c[0x0][0x600] ;  /* 0x0001800000047ab9 */ /* 0x000fe20000000800 */
[----:B------:R-:W-:Y:S01]  /*a4d0*/  UMOV UR7, 0x1 ;  /* 0x0000000100077882 */ /* 0x000fe20000000000 */
[----:B------:R-:W-:-:S02]  /*a4e0*/  UIADD3 UR19, UR40, 0x1, URZ ;  /* 0x0000000128137890 */ /* 0x000fc4000fffe03f */
[----:B------:R-:W-:Y:S02]  /*a4f0*/  UIADD3 UR15, UR4, -0x1, URZ ;  /* 0xffffffff040f7890 */ /* 0x000fe4000fffe03f */
[----:B------:R-:W-:Y:S02]  /*a500*/  USHF.L.U32 UR17, UR7, UR5, URZ ;  /* 0x0000000507117299 */ /* 0x000fe4000800063f */
[----:B------:R-:W-:Y:S01]  /*a510*/  ULOP3.LUT UR16, URZ, UR6, URZ, 0x33, !UPT ;  /* 0x000000063f107292 */ /* 0x000fe2000f8e333f */
[----:B------:R-:W-:-:S11]  /*a520*/  ULDC.64 UR20, c[0x0][0x198] ;  /* 0x0000660000147ab9 */ /* 0x000fd60000000a00 */
.L_x_303:
[----:B------:R-:W-:-:S03]  /*a530*/  UMOV UR4, 0xffffffff ;  /* 0xffffffff00047882 */ /* 0x000fc60000000000 */
[----:B------:R-:W-:Y:S05]  /*a540*/  BRA.DIV UR4, `(.L_x_292) ;  /* 0x0000001204047947 */ /* 0x000fea000b800000 */
[----:B------:R-:W-:-:S13]  /*a550*/  ELECT P6, URZ, PT ;  /* 0x00000000003f782f */ /* 0x000fda00038c0000 */
.L_x_317:
[----:B------:R-:W0:Y:S01]  /*a560*/  LDC R3, c[0x0][0x28c] ;  /* 0x0000a300ff037b82 */ /* 0x000e220000000800 */
[----:B------:R-:W-:Y:S01]  /*a570*/  BSSY B1, `(.L_x_293) ;  /* 0x0000037000017945 */ /* 0x000fe20003800000 */
[----:B0-----:R-:W-:-:S13]  /*a580*/  ISETP.LT.OR P6, PT, R3, 0x1, !P6 ;  /* 0x000000010300780c */ /* 0x001fda00077c1670 */
[----:B------:R-:W-:Y:S05]  /*a590*/  @P6 BRA `(.L_x_294) ;  /* 0x0000000000d06947 */ /* 0x000fea0003800000 */
[----:B------:R-:W-:Y:S02]  /*a5a0*/  IMAD.SHL.U32 R22, R22, 0x100, RZ ;  /* 0x0000010016167824 */ /* 0x000fe400078e00ff */
[----:B------:R-:W-:Y:S02]  /*a5b0*/  IMAD.SHL.U32 R19, R19, 0x40, RZ ;  /* 0x0000004013137824 */ /* 0x000fe400078e00ff */
[----:B------:R-:W-:Y:S02]  /*a5c0*/  IMAD.MOV.U32 R12, RZ, RZ, RZ ;  /* 0x000000ffff0c7224 */ /* 0x000fe400078e00ff */
[----:B------:R-:W-:Y:S02]  /*a5d0*/  IMAD.U32 R13, RZ, RZ, UR19 ;  /* 0x00000013ff0d7e24 */ /* 0x000fe4000f8e00ff */
[----:B------:R-:W-:Y:S02]  /*a5e0*/  IMAD.MOV.U32 R3, RZ, RZ, R0 ;  /* 0x000000ffff037224 */ /* 0x000fe400078e0000 */
[----:B------:R-:W-:-:S07]  /*a5f0*/  IMAD.MOV.U32 R4, RZ, RZ, R7 ;  /* 0x000000ffff047224 */ /* 0x000fce00078e0007 */
.L_x_298:
[----:B------:R-:W0:Y:S01]  /*a600*/  S2R R10, SR_CgaCtaId ;  /* 0x00000000000a7919 */ /* 0x000e220000008800 */
[----:B------:R-:W-:Y:S01]  /*a610*/  MOV R5, 0x400 ;  /* 0x0000040000057802 */ /* 0x000fe20000000f00 */
[----:B------:R-:W1:Y:S03]  /*a620*/  @!P2 LDC R9, c[0x0][0x500] ;  /* 0x00014000ff09ab82 */ /* 0x000e660000000800 */
[----:B0-----:R-:W-:Y:S02]  /*a630*/  LEA R11, R10, R5, 0x18 ;  /* 0x000000050a0b7211 */ /* 0x001fe400078ec0ff */
[----:B------:R-:W-:-:S03]  /*a640*/  SHF.L.U32 R5, R3, 0x1f, RZ ;  /* 0x0000001f03057819 */ /* 0x000fc600000006ff */
[----:B------:R-:W-:-:S04]  /*a650*/  IMAD R10, R4, 0x8, R11 ;  /* 0x00000008040a7824 */ /* 0x000fc800078e020b */
[----:B------:R-:W0:Y:S02]  /*a660*/  SYNCS.PHASECHK.TRANS64.TRYWAIT P1, [R10+URZ+0x28], R5 ;  /* 0x000028050a0075a7 */ /* 0x000e24000802017f */
[----:B01----:R-:W-:Y:S05]  /*a670*/  @!P1 BRA `(.L_x_295) ;  /* 0x0000000c00d89947 */ /* 0x003fea0003800000 */
.L_x_318:
[----:B0-----:R-:W-:Y:S01]  /*a680*/  PRMT R5, R6, 0x9910, RZ ;  /* 0x0000991006057816 */ /* 0x001fe200000000ff */
[----:B------:R0:W-:Y:S03]  /*a690*/  @!P2 SYNCS.ARRIVE.TRANS64 RZ, [R10+URZ], R9 ;  /* 0x000000090affa9a7 */ /* 0x0001e6000800003f */
[----:B------:R-:W-:-:S13]  /*a6a0*/  ISETP.NE.AND P1, PT, R5, 0x2, PT ;  /* 0x000000020500780c */ /* 0x000fda0003f25270 */
[----:B0-----:R-:W-:Y:S05]  /*a6b0*/  @P1 BRA `(.L_x_296) ;  /* 0x0000000000041947 */ /* 0x001fea0003800000 */
[----:B------:R-:W-:Y:S01]  /*a6c0*/  BPT.TRAP 0x1 ;  /* 0x000000040000795c */ /* 0x000fe20000300000 */
.L_x_296:
[----:B------:R-:W-:Y:S05]  /*a6d0*/  @P0 BRA `(.L_x_297) ;  /* 0x0000000000040947 */ /* 0x000fea0003800000 */
[----:B------:R-:W-:Y:S01]  /*a6e0*/  BPT.TRAP 0x1 ;  /* 0x000000040000795c */ /* 0x000fe20000300000 */
.L_x_297:
[--C-:B------:R-:W-:Y:S01]  /*a6f0*/  IMAD R5, R4, 0x2000, R11.reuse ;  /* 0x0000200004057824 */ /* 0x100fe200078e020b */
[----:B------:R-:W-:Y:S01]  /*a700*/  R2UR UR9, R10 ;  /* 0x000000000a0972ca */ /* 0x000fe200000e0000 */
[C---:B------:R-:W-:Y:S01]  /*a710*/  IMAD R11, R4.reuse, 0x8000, R11 ;  /* 0x00008000040b7824 */ /* 0x040fe200078e020b */
[----:B------:R-:W-:Y:S01]  /*a720*/  UIADD3 UR4, UP0, UR20, 0xf0, URZ ;  /* 0x000000f014047890 */ /* 0x000fe2000ff1e03f */
[----:B------:R-:W-:Y:S01]  /*a730*/  VIADD R13, R13, 0xffffffff ;  /* 0xffffffff0d0d7836 */ /* 0x000fe20000000000 */
[----:B------:R-:W-:Y:S01]  /*a740*/  R2UR UR5, R5 ;  /* 0x00000000050572ca */ /* 0x000fe200000e0000 */
[----:B------:R-:W-:Y:S01]  /*a750*/  UIADD3 UR22, UP1, UR20, 0x1f0, URZ ;  /* 0x000001f014167890 */ /* 0x000fe2000ff3e03f */
[----:B------:R-:W-:Y:S01]  /*a760*/  R2UR UR8, R11 ;  /* 0x000000000b0872ca */ /* 0x000fe200000e0000 */
[----:B------:R-:W-:Y:S01]  /*a770*/  VIADD R4, R4, 0x1 ;  /* 0x0000000104047836 */ /* 0x000fe20000000000 */
[----:B------:R-:W-:Y:S01]  /*a780*/  R2UR UR11, R19 ;  /* 0x00000000130b72ca */ /* 0x000fe200000e0000 */
[----:B------:R-:W-:Y:S01]  /*a790*/  UIADD3.X UR23, URZ, UR21, URZ, UP1, !UPT ;  /* 0x000000153f177290 */ /* 0x000fe20008ffe43f */
[----:B------:R-:W-:Y:S01]  /*a7a0*/  R2UR UR10, R12 ;  /* 0x000000000c0a72ca */ /* 0x000fe200000e0000 */
[----:B------:R-:W-:Y:S01]  /*a7b0*/  UMOV UR6, 0x0 ;  /* 0x0000000000067882 */ /* 0x000fe20000000000 */
[----:B------:R-:W-:Y:S01]  /*a7c0*/  R2UR UR12, R2 ;  /* 0x00000000020c72ca */ /* 0x000fe200000e0000 */
[----:B------:R-:W-:Y:S01]  /*a7d0*/  UMOV UR7, 0x10000000 ;  /* 0x1000000000077882 */ /* 0x000fe20000000000 */
[----:B------:R-:W-:Y:S01]  /*a7e0*/  R2UR UR18, R22 ;  /* 0x00000000161272ca */ /* 0x000fe200000e0000 */
[----:B------:R-:W-:Y:S01]  /*a7f0*/  VIADD R12, R12, 0x40 ;  /* 0x000000400c0c7836 */ /* 0x000fe20000000000 */
[----:B------:R-:W-:Y:S01]  /*a800*/  ISETP.GT.AND P3, PT, R13, 0x1, PT ;  /* 0x000000010d00780c */ /* 0x000fe20003f64270 */
[----:B------:R-:W-:Y:S01]  /*a810*/  UIADD3 UR13, UR5, 0x180, URZ ;  /* 0x00000180050d7890 */ /* 0x000fe2000fffe03f */
[----:B------:R-:W-:Y:S01]  /*a820*/  ISETP.NE.AND P1, PT, R4, 0x5, PT ;  /* 0x000000050400780c */ /* 0x000fe20003f25270 */
[----:B------:R-:W-:-:S02]  /*a830*/  UIADD3.X UR5, URZ, UR21, URZ, UP0, !UPT ;  /* 0x000000153f057290 */ /* 0x000fc400087fe43f */
[----:B------:R-:W-:Y:S01]  /*a840*/  UIADD3 UR14, UR8, 0xa180, URZ ;  /* 0x0000a180080e7890 */ /* 0x000fe2000fffe03f */
[----:B------:R-:W-:Y:S02]  /*a850*/  SEL R10, RZ, 0x1, P1 ;  /* 0x00000001ff0a7807 */ /* 0x000fe40000800000 */
[----:B------:R-:W-:Y:S01]  /*a860*/  UMOV UR8, UR13 ;  /* 0x0000000d00087c82 */ /* 0x000fe20008000000 */
[----:B------:R-:W-:Y:S02]  /*a870*/  SEL R4, R4, RZ, P1 ;  /* 0x000000ff04047207 */ /* 0x000fe40000800000 */
[----:B------:R-:W-:Y:S01]  /*a880*/  LOP3.LUT R3, R3, R10, RZ, 0x3c, !PT ;  /* 0x0000000a03037212 */ /* 0x000fe200078e3cff */
[----:B------:R0:W-:Y:S02]  /*a890*/  UTMALDG.3D [UR8], [UR4], desc[UR6] ;  /* 0x00000608040075b4 */ /* 0x0001e40008011000 */
[----:B0-----:R-:W-:Y:S01]  /*a8a0*/  UMOV UR8, UR14 ;  /* 0x0000000e00087c82 */ /* 0x001fe20008000000 */
[----:B------:R-:W-:-:S02]  /*a8b0*/  UMOV UR11, UR18 ;  /* 0x00000012000b7c82 */ /* 0x000fc40008000000 */
[----:B------:R0:W-:Y:S02]  /*a8c0*/  UTMALDG.3D [UR8], [UR22], desc[UR6] ;  /* 0x00000608160075b4 */ /* 0x0001e40008011000 */
[----:B0-----:R-:W-:Y:S05]  /*a8d0*/  @P3 BRA `(.L_x_298) ;  /* 0xfffffffc00483947 */ /* 0x001fea000383ffff */
.L_x_294:
[----:B------:R-:W-:Y:S05]  /*a8e0*/  BSYNC B1 ;  /* 0x0000000000017941 */ /* 0x000fea0003800000 */
.L_x_293:
[----:B------:R-:W2:Y:S01]  /*a8f0*/  LDL.64 R10, [R1] ;  /* 0x00000000010a7983 */ /* 0x000ea20000100a00 */
[----:B------:R-:W-:Y:S01]  /*a900*/  LOP3.LUT P4, RZ, R8, 0xff, RZ, 0xc0, !PT ;  /* 0x000000ff08ff7812 */ /* 0x000fe2000788c0ff */
[----:B------:R-:W-:Y:S01]  /*a910*/  VIADD R4, R7, UR40 ;  /* 0x0000002807047c36 */ /* 0x000fe20008000000 */
[----:B------:R-:W-:Y:S01]  /*a920*/  ULDC.64 UR4, c[0x0][0x650] ;  /* 0x0001940000047ab9 */ /* 0x000fe20000000a00 */
[----:B------:R-:W-:Y:S01]  /*a930*/  IMAD.U32 R7, RZ, RZ, UR40 ;  /* 0x00000028ff077e24 */ /* 0x000fe2000f8e00ff */
[----:B------:R-:W-:Y:S01]  /*a940*/  UISETP.GE.U32.AND UP0, UPT, UR40, 0x5, UPT ;  /* 0x000000052800788c */ /* 0x000fe2000bf06070 */
[----:B------:R-:W-:Y:S01]  /*a950*/  BSSY B1, `(.L_x_299) ;  /* 0x000006f000017945 */ /* 0x000fe20003800000 */
[----:B------:R-:W-:Y:S01]  /*a960*/  ISETP.GT.U32.AND P1, PT, R4, 0x4, PT ;  /* 0x000000040400780c */ /* 0x000fe20003f24070 */
[----:B------:R-:W-:Y:S01]  /*a970*/  IMAD.MOV.U32 R19, RZ, RZ, -0x1 ;  /* 0xffffffffff137424 */ /* 0x000fe200078e00ff */
[----:B------:R-:W-:Y:S01]  /*a980*/  PRMT R8, RZ, 0x7610, R8 ;  /* 0x00007610ff087816 */ /* 0x000fe20000000008 */
[----:B------:R-:W-:Y:S01]  /*a990*/  IMAD.MOV.U32 R22, RZ, RZ, -0x1 ;  /* 0xffffffffff167424 */ /* 0x000fe200078e00ff */
[----:B------:R-:W-:-:S02]  /*a9a0*/  ISETP.LT.U32.AND P1, PT, R7, 0x5, P1 ;  /* 0x000000050700780c */ /* 0x000fc40000f21070 */
[----:B------:R-:W-:Y:S01]  /*a9b0*/  PLOP3.LUT P3, PT, PT, PT, UP0, 0x80, 0x0 ;  /* 0x000000000000781c */ /* 0x000fe20003f6f008 */
[----:B------:R-:W0:Y:S01]  /*a9c0*/  @P4 S2R R3, SR_CgaCtaId ;  /* 0x0000000000034919 */ /* 0x000e220000008800 */
[----:B------:R-:W-:-:S04]  /*a9d0*/  @P4 MOV R2, 0x400 ;  /* 0x0000040000024802 */ /* 0x000fc80000000f00 */
[----:B0-----:R-:W-:Y:S01]  /*a9e0*/  @P4 LEA R5, R3, R2, 0x18 ;  /* 0x0000000203054211 */ /* 0x001fe200078ec0ff */
[----:B------:R-:W-:-:S03]  /*a9f0*/  IMAD.WIDE.U32 R2, R4, -0x33333333, RZ ;  /* 0xcccccccd04027825 */ /* 0x000fc600078e00ff */
[----:B------:R0:W-:Y:S01]  /*aa00*/  @P4 SYNCS.ARRIVE.TRANS64.A1T0 RZ, [R5+URZ+0x88], RZ ;  /* 0x000088ff05ff49a7 */ /* 0x0001e2000810003f */
[----:B------:R-:W-:Y:S01]  /*aa10*/  IMAD.MOV.U32 R2, RZ, RZ, -0x1 ;  /* 0xffffffffff027424 */ /* 0x000fe200078e00ff */
[----:B0-----:R-:W-:Y:S02]  /*aa20*/  SHF.R.U32.HI R5, RZ, 0x2, R3 ;  /* 0x00000002ff057819 */ /* 0x001fe40000011603 */
[----:B------:R-:W-:-:S03]  /*aa30*/  SEL R3, RZ, 0x1, !P1 ;  /* 0x00000001ff037807 */ /* 0x000fc60004800000 */
[----:B------:R-:W-:Y:S01]  /*aa40*/  IMAD R7, R5, -0x5, R4 ;  /* 0xfffffffb05077824 */ /* 0x000fe200078e0204 */
[----:B------:R-:W-:Y:S02]  /*aa50*/  LOP3.LUT R0, R0, R3, RZ, 0x3c, !PT ;  /* 0x0000000300007212 */ /* 0x000fe400078e3cff */
[----:B------:R-:W-:Y:S02]  /*aa60*/  PRMT R3, RZ, 0x7610, R3 ;  /* 0x00007610ff037816 */ /* 0x000fe40000000003 */
[----:B------:R-:W-:Y:S02]  /*aa70*/  @P3 LOP3.LUT R0, R0, 0x1, R5, 0x78, !PT ;  /* 0x0000000100003812 */ /* 0x000fe400078e7805 */
[----:B--2---:R-:W-:-:S04]  /*aa80*/  IADD3 R18, P4, R18, R10, RZ ;  /* 0x0000000a12127210 */ /* 0x004fc80007f9e0ff */
[----:B------:R-:W-:Y:S01]  /*aa90*/  ISETP.GE.U32.AND P1, PT, R18, UR4, PT ;  /* 0x0000000412007c0c */ /* 0x000fe2000bf26070 */
[----:B------:R-:W-:-:S05]  /*aaa0*/  IMAD.X R17, R17, 0x1, R23, P4 ;  /* 0x0000000111117824 */ /* 0x000fca00020e0617 */
[----:B------:R-:W-:-:S13]  /*aab0*/  ISETP.GE.U32.AND.EX P1, PT, R17, UR5, PT, P1 ;  /* 0x0000000511007c0c */ /* 0x000fda000bf26110 */
[----:B------:R-:W-:Y:S05]  /*aac0*/  @P1 BRA `(.L_x_300) ;  /* 0x00000004005c1947 */ /* 0x000fea0003800000 */
[----:B------:R-:W0:Y:S01]  /*aad0*/  S2R R11, SR_CTAID.X ;  /* 0x00000000000b7919 */ /* 0x000e220000002500 */
[----:B------:R-:W-:Y:S01]  /*aae0*/  ULDC.64 UR4, c[0x0][0x628] ;  /* 0x00018a0000047ab9 */ /* 0x000fe20000000a00 */
[----:B------:R-:W1:Y:S01]  /*aaf0*/  LDC R12, c[0x0][0x144] ;  /* 0x00005100ff0c7b82 */ /* 0x000e620000000800 */
[----:B------:R-:W-:Y:S01]  /*ab00*/  ISETP.NE.U32.AND P1, PT, RZ, UR4, PT ;  /* 0x00000004ff007c0c */ /* 0x000fe2000bf25070 */
[----:B------:R-:W2:Y:S01]  /*ab10*/  S2R R9, SR_CTAID.Y ;  /* 0x0000000000097919 */ /* 0x000ea20000002600 */
[----:B------:R-:W-:Y:S01]  /*ab20*/  ULDC UR6, c[0x0][0x150] ;  /* 0x0000540000067ab9 */ /* 0x000fe20000000800 */
[----:B------:R-:W-:Y:S01]  /*ab30*/  ULDC UR7, c[0x0][0x630] ;  /* 0x00018c0000077ab9 */ /* 0x000fe20000000800 */
[----:B------:R-:W-:Y:S01]  /*ab40*/  ISETP.NE.AND.EX P1, PT, RZ, UR5, PT, P1 ;  /* 0x00000005ff007c0c */ /* 0x000fe2000bf25310 */
[----:B------:R-:W-:Y:S01]  /*ab50*/  IMAD.MOV.U32 R2, RZ, RZ, R18 ;  /* 0x000000ffff027224 */ /* 0x000fe200078e0012 */
[----:B0-----:R-:W-:-:S05]  /*ab60*/  I2FP.F32.U32 R3, R11 ;  /* 0x0000000b00037245 */ /* 0x001fca0000201000 */
[----:B------:R-:W-:Y:S01]  /*ab70*/  FMUL R14, R3, UR6 ;  /* 0x00000006030e7c20 */ /* 0x000fe20008400000 */
[----:B------:R-:W-:-:S05]  /*ab80*/  IMAD.MOV.U32 R3, RZ, RZ, R17 ;  /* 0x000000ffff037224 */ /* 0x000fca00078e0011 */
[----:B--2---:R-:W-:Y:S05]  /*ab90*/  @!P1 BRA `(.L_x_301) ;  /* 0x0000000000289947 */ /* 0x004fea0003800000 */
[----:B------:R-:W-:Y:S02]  /*aba0*/  ULDC UR6, c[0x0][0x634] ;  /* 0x00018d0000067ab9 */ /* 0x000fe40000000800 */
[----:B------:R-:W-:-:S05]  /*abb0*/  IADD3 R3, P1, R18, UR6, RZ ;  /* 0x0000000612037c10 */ /* 0x000fca000ff3e0ff */
[----:B------:R-:W-:-:S04]  /*abc0*/  IMAD.X R13, RZ, RZ, R17, P1 ;  /* 0x000000ffff0d7224 */ /* 0x000fc800008e0611 */
[----:B------:R-:W-:-:S04]  /*abd0*/  IMAD.WIDE.U32 R4, R13, UR4, RZ ;  /* 0x000000040d047c25 */ /* 0x000fc8000f8e00ff */
[----:B------:R-:W-:-:S04]  /*abe0*/  IMAD.WIDE.U32 R4, P1, R3, UR5, R4 ;  /* 0x0000000503047c25 */ /* 0x000fc8000f820004 */
[----:B------:R-:W-:-:S04]  /*abf0*/  IMAD.WIDE.U32 R2, R3, UR4, RZ ;  /* 0x0000000403027c25 */ /* 0x000fc8000f8e00ff */
[----:B------:R-:W-:Y:S01]  /*ac00*/  IMAD.MOV.U32 R2, RZ, RZ, R5 ;  /* 0x000000ffff027224 */ /* 0x000fe200078e0005 */
[----:B------:R-:W-:Y:S01]  /*ac10*/  IADD3 RZ, P3, R3, R4, RZ ;  /* 0x0000000403ff7210 */ /* 0x000fe20007f7e0ff */
[----:B------:R-:W-:-:S04]  /*ac20*/  IMAD.X R3, RZ, RZ, RZ, P1 ;  /* 0x000000ffff037224 */ /* 0x000fc800008e06ff */
[----:B------:R-:W-:-:S08]  /*ac30*/  IMAD.WIDE.U32.X R2, R13, UR5, R2, P3 ;  /* 0x000000050d027c25 */ /* 0x000fd000098e0402 */
.L_x_301:
[--C-:B------:R-:W-:Y:S01]  /*ac40*/  SHF.R.U64 R10, R2, UR7, R3.reuse ;  /* 0x00000007020a7c19 */ /* 0x100fe20008001203 */
[----:B------:R-:W0:Y:S01]  /*ac50*/  F2I.U32.TRUNC.NTZ R14, R14 ;  /* 0x0000000e000e7305 */ /* 0x000e22000020f000 */
[----:B------:R-:W-:Y:S01]  /*ac60*/  SHF.R.U32.HI R2, RZ, UR7, R3 ;  /* 0x00000007ff027c19 */ /* 0x000fe20008011603 */
[----:B------:R-:W-:Y:S01]  /*ac70*/  ULDC.64 UR4, c[0x0][0x620] ;  /* 0x0001880000047ab9 */ /* 0x000fe20000000a00 */
[----:B------:R-:W-:Y:S01]  /*ac80*/  IADD3 R5, P1, RZ, -R10, RZ ;  /* 0x8000000aff057210 */ /* 0x000fe20007f3e0ff */
[----:B------:R-:W-:Y:S01]  /*ac90*/  IMAD.MOV.U32 R3, RZ, RZ, R17 ;  /* 0x000000ffff037224 */ /* 0x000fe200078e0011 */
[----:B------:R-:W-:-:S03]  /*aca0*/  ULDC.64 UR6, c[0x0][0x640] ;  /* 0x0001900000067ab9 */ /* 0x000fc60000000a00 */
[----:B------:R-:W-:Y:S01]  /*acb0*/  IMAD.X R2, RZ, RZ, ~R2, P1 ;  /* 0x000000ffff027224 */ /* 0x000fe200008e0e02 */
[----:B------:R-:W-:-:S03]  /*acc0*/  ISETP.NE.U32.AND P1, PT, RZ, UR6, PT ;  /* 0x00000006ff007c0c */ /* 0x000fc6000bf25070 */
[----:B------:R-:W-:Y:S01]  /*acd0*/  IMAD R4, R2, UR4, RZ ;  /* 0x0000000402047c24 */ /* 0x000fe2000f8e02ff */
[----:B------:R-:W-:Y:S01]  /*ace0*/  ISETP.NE.AND.EX P1, PT, RZ, UR7, PT, P1 ;  /* 0x00000007ff007c0c */ /* 0x000fe2000bf25310 */
[----:B------:R-:W-:-:S04]  /*acf0*/  IMAD.MOV.U32 R2, RZ, RZ, R18 ;  /* 0x000000ffff027224 */ /* 0x000fc800078e0012 */
[----:B------:R-:W-:Y:S01]  /*ad00*/  IMAD.WIDE.U32 R2, R5, UR4, R2 ;  /* 0x0000000405027c25 */ /* 0x000fe2000f8e0002 */
[----:B------:R-:W-:-:S03]  /*ad10*/  ULDC UR4, c[0x0][0x618] ;  /* 0x0001860000047ab9 */ /* 0x000fc60000000800 */
[----:B------:R-:W-:Y:S01]  /*ad20*/  IMAD R5, R5, UR5, R4 ;  /* 0x0000000505057c24 */ /* 0x000fe2000f8e0204 */
[----:B------:R-:W-:Y:S01]  /*ad30*/  ULDC UR5, c[0x0][0x154] ;  /* 0x0000550000057ab9 */ /* 0x000fe20000000800 */
[----:B0-----:R-:W-:Y:S02]  /*ad40*/  IMAD.MOV R4, RZ, RZ, -R14 ;  /* 0x000000ffff047224 */ /* 0x001fe400078e0a0e */
[----:B------:R-:W0:Y:S01]  /*ad50*/  LDC R14, c[0x0][0x148] ;  /* 0x00005200ff0e7b82 */ /* 0x000e220000000800 */
[----:B------:R-:W-:Y:S02]  /*ad60*/  IMAD.IADD R3, R3, 0x1, R5 ;  /* 0x0000000103037824 */ /* 0x000fe400078e0205 */
[----:B-1----:R-:W-:Y:S01]  /*ad70*/  IMAD R11, R12, R4, R11 ;  /* 0x000000040c0b7224 */ /* 0x002fe200078e020b */
[----:B------:R-:W-:Y:S02]  /*ad80*/  I2FP.F32.U32 R4, R9 ;  /* 0x0000000900047245 */ /* 0x000fe40000201000 */
[----:B------:R-:W-:-:S02]  /*ad90*/  SHF.R.U64 R12, R2, UR4, R3 ;  /* 0x00000004020c7c19 */ /* 0x000fc40008001203 */
[----:B------:R-:W-:Y:S01]  /*ada0*/  SHF.R.U32.HI R3, RZ, UR4, R3 ;  /* 0x00000004ff037c19 */ /* 0x000fe20008011603 */
[----:B------:R-:W-:Y:S01]  /*adb0*/  FMUL R4, R4, UR5 ;  /* 0x0000000504047c20 */ /* 0x000fe20008400000 */
[----:B------:R-:W-:Y:S02]  /*adc0*/  ULDC UR4, c[0x0][0x608] ;  /* 0x0001820000047ab9 */ /* 0x000fe40000000800 */
[--C-:B------:R-:W-:Y:S01]  /*add0*/  SHF.R.U64 R15, R12, UR4, R3.reuse ;  /* 0x000000040c0f7c19 */ /* 0x100fe20008001203 */
[----:B------:R1:W2:Y:S01]  /*ade0*/  F2I.U32.TRUNC.NTZ R20, R4 ;  /* 0x0000000400147305 */ /* 0x0002a2000020f000 */
[----:B------:R-:W-:Y:S01]  /*adf0*/  SHF.R.U32.HI R2, RZ, UR4, R3 ;  /* 0x00000004ff027c19 */ /* 0x000fe20008011603 */
[----:B------:R-:W-:-:S03]  /*ae00*/  ULDC UR4, c[0x0][0x658] ;  /* 0x0001960000047ab9 */ /* 0x000fc60000000800 */
[--C-:B------:R-:W-:Y:S02]  /*ae10*/  SHF.R.U64 R13, R15, UR4, R2.reuse ;  /* 0x000000040f0d7c19 */ /* 0x100fe40008001202 */
[----:B------:R-:W-:-:S03]  /*ae20*/  SHF.R.U32.HI R19, RZ, UR4, R2 ;  /* 0x00000004ff137c19 */ /* 0x000fc60008011602 */
[----:B------:R-:W-:Y:S02]  /*ae30*/  IMAD.MOV.U32 R2, RZ, RZ, R13 ;  /* 0x000000ffff027224 */ /* 0x000fe400078e000d */
[----:B------:R-:W-:Y:S01]  /*ae40*/  IMAD.MOV.U32 R3, RZ, RZ, R19 ;  /* 0x000000ffff037224 */ /* 0x000fe200078e0013 */
[----:B-1----:R-:W-:Y:S06]  /*ae50*/  @!P1 BRA `(.L_x_302) ;  /* 0x0000000000289947 */ /* 0x002fec0003800000 */
        /* <DEDUP_REMOVED lines=10> */
.L_x_302:
[----:B------:R-:W1:Y:S01]  /*af00*/  LDC R4, c[0x0][0x65c] ;  /* 0x00019700ff047b82 */ /* 0x000e620000000800 */
[----:B------:R-:W-:Y:S01]  /*af10*/  ULDC UR4, c[0x0][0x648] ;  /* 0x0001920000047ab9 */ /* 0x000fe20000000800 */
[----:B------:R-:W-:Y:S01]  /*af20*/  LOP3.LUT R15, R15, UR16, RZ, 0xc0, !PT ;  /* 0x000000100f0f7c12 */ /* 0x000fe2000f8ec0ff */
[----:B--2---:R-:W-:Y:S01]  /*af30*/  IMAD.MOV R20, RZ, RZ, -R20 ;  /* 0x000000ffff147224 */ /* 0x004fe200078e0a14 */
[----:B------:R-:W-:Y:S01]  /*af40*/  SHF.R.U64 R2, R2, UR4, R3 ;  /* 0x0000000402027c19 */ /* 0x000fe20008001203 */
[----:B------:R-:W-:Y:S01]  /*af50*/  ULDC UR4, c[0x0][0x638] ;  /* 0x00018e0000047ab9 */ /* 0x000fe20000000800 */
[----:B------:R-:W-:Y:S01]  /*af60*/  LOP3.LUT R12, R12, UR15, RZ, 0xc0, !PT ;  /* 0x0000000f0c0c7c12 */ /* 0x000fe2000f8ec0ff */
[----:B------:R-:W-:Y:S01]  /*af70*/  ULDC UR5, c[0x0][0x610] ;  /* 0x0001840000057ab9 */ /* 0x000fe20000000800 */
[----:B------:R-:W-:Y:S01]  /*af80*/  IMAD.MOV.U32 R3, RZ, RZ, 0x1 ;  /* 0x00000001ff037424 */ /* 0x000fe200078e00ff */
[----:B-1----:R-:W-:Y:S01]  /*af90*/  ISETP.NE.AND P1, PT, R4, 0x1, PT ;  /* 0x000000010400780c */ /* 0x002fe20003f25270 */
[----:B------:R-:W-:-:S02]  /*afa0*/  IMAD.MOV R4, RZ, RZ, -R2 ;  /* 0x000000ffff047224 */ /* 0x000fc400078e0a02 */
[----:B------:R-:W-:Y:S02]  /*afb0*/  IMAD R2, R2, UR17, R15 ;  /* 0x0000001102027c24 */ /* 0x000fe4000f8e020f */
[----:B------:R-:W-:Y:S01]  /*afc0*/  IMAD R13, R4, UR4, R13 ;  /* 0x00000004040d7c24 */ /* 0x000fe2000f8e020d */
[----:B------:R-:W-:-:S07]  /*afd0*/  ULDC UR4, c[0x0][0x600] ;  /* 0x0001800000047ab9 */ /* 0x000fce0000000800 */
[----:B0-----:R-:W-:-:S04]  /*afe0*/  @P1 IMAD R11, R14, R20, R9 ;  /* 0x000000140e0b1224 */ /* 0x001fc800078e0209 */
[----:B------:R-:W-:Y:S02]  /*aff0*/  IMAD R11, R2, UR5, R11 ;  /* 0x00000005020b7c24 */ /* 0x000fe4000f8e020b */
[----:B------:R-:W-:-:S05]  /*b000*/  IMAD R2, R13, UR4, R12 ;  /* 0x000000040d027c24 */ /* 0x000fca000f8e020c */
[----:B------:R-:W-:Y:S02]  /*b010*/  SEL R22, R2, R11, !P1 ;  /* 0x0000000b02167207 */ /* 0x000fe40004800000 */
[----:B------:R-:W-:Y:S01]  /*b020*/  SEL R19, R11, R2, !P1 ;  /* 0x000000020b137207 */ /* 0x000fe20004800000 */
[----:B------:R-:W-:-:S07]  /*b030*/  IMAD.MOV.U32 R2, RZ, RZ, R10 ;  /* 0x000000ffff027224 */ /* 0x000fce00078e000a */
.L_x_300:
[----:B------:R-:W-:Y:S05]  /*b040*/  BSYNC B1 ;  /* 0x0000000000017941 */ /* 0x000fea0003800000 */
.L_x_299:
[----:B------:R-:W-:-:S13]  /*b050*/  LOP3.LUT P1, RZ, R3, 0xff, RZ, 0xc0, !PT ;  /* 0x000000ff03ff7812 */ /* 0x000fda000782c0ff */
[----:B------:R-:W-:Y:S05]  /*b060*/  @P1 BRA `(.L_x_303) ;  /* 0xfffffff400301947 */ /* 0x000fea000383ffff */
[----:B------:R-:W-:Y:S05]  /*b070*/  BSYNC B0 ;  /* 0x0000000000007941 */ /* 0x000fea0003800000 */
.L_x_291:
[----:B------:R-:W-:-:S03]  /*b080*/  UMOV UR4, 0xffffffff ;  /* 0xffffffff00047882 */ /* 0x000fc60000000000 */
[----:B------:R-:W-:Y:S05]  /*b090*/  BRA.DIV UR4, `(.L_x_304) ;  /* 0x0000000604647947 */ /* 0x000fea000b800000 */
[----:B------:R-:W-:-:S13]  /*b0a0*/  ELECT P6, URZ, PT ;  /* 0x00000000003f782f */ /* 0x000fda00038c0000 */
.L_x_321:
[----:B------:R-:W-:Y:S04]  /*b0b0*/  BSSY B0, `(.L_x_305) ;  /* 0x0000034000007945 */ /* 0x000fe80003800000 */
[----:B------:R-:W-:Y:S05]  /*b0c0*/  @!P6 BRA `(.L_x_306) ;  /* 0x0000000000c8e947 */ /* 0x000fea0003800000 */
[----:B------:R-:W-:-:S04]  /*b0d0*/  LOP3.LUT R16, R16, 0x2, RZ, 0xfc, !PT ;  /* 0x0000000210107812 */ /* 0x000fc800078efcff */
[----:B------:R-:W-:-:S13]  /*b0e0*/  ISETP.NE.AND P0, PT, R16, 0x3, PT ;  /* 0x000000031000780c */ /* 0x000fda0003f05270 */
[----:B------:R-:W-:Y:S05]  /*b0f0*/  @!P0 BRA `(.L_x_307) ;  /* 0x0000000000048947 */ /* 0x000fea0003800000 */
[----:B------:R-:W-:Y:S01]  /*b100*/  BPT.TRAP 0x1 ;  /* 0x000000040000795c */ /* 0x000fe20000300000 */
.L_x_307:
[----:B------:R-:W0:Y:S01]  /*b110*/  S2R R3, SR_CgaCtaId ;  /* 0x0000000000037919 */ /* 0x000e220000008800 */
[----:B------:R-:W-:Y:S02]  /*b120*/  MOV R2, 0x400 ;  /* 0x0000040000027802 */ /* 0x000fe40000000f00 */
[----:B------:R-:W-:Y:S02]  /*b130*/  SHF.L.U32 R4, R0, 0x1f, RZ ;  /* 0x0000001f00047819 */ /* 0x000fe400000006ff */
[----:B0-----:R-:W-:-:S05]  /*b140*/  LEA R2, R3, R2, 0x18 ;  /* 0x0000000203027211 */ /* 0x001fca00078ec0ff */
[----:B------:R-:W-:-:S04]  /*b150*/  VIADD R2, R2, 0x28 ;  /* 0x0000002802027836 */ /* 0x000fc80000000000 */
[C---:B------:R-:W-:Y:S02]  /*b160*/  IMAD R9, R7.reuse, 0x8, R2 ;  /* 0x0000000807097824 */ /* 0x040fe400078e0202 */
[----:B------:R-:W-:Y:S02]  /*b170*/  VIADD R7, R7, 0x1 ;  /* 0x0000000107077836 */ /* 0x000fe40000000000 */
[----:B------:R-:W0:Y:S03]  /*b180*/  SYNCS.PHASECHK.TRANS64.TRYWAIT P0, [R9+URZ], R4 ;  /* 0x00000004090075a7 */ /* 0x000e26000800017f */
[----:B------:R-:W-:-:S04]  /*b190*/  ISETP.NE.AND P1, PT, R7, 0x5, PT ;  /* 0x000000050700780c */ /* 0x000fc80003f25270 */
[----:B------:R-:W-:Y:S02]  /*b1a0*/  SEL R3, RZ, 0x1, P1 ;  /* 0x00000001ff037807 */ /* 0x000fe40000800000 */
[----:B------:R-:W-:Y:S02]  /*b1b0*/  SEL R7, R7, RZ, P1 ;  /* 0x000000ff07077207 */ /* 0x000fe40000800000 */
[----:B------:R-:W-:-:S03]  /*b1c0*/  LOP3.LUT R6, R0, R3, RZ, 0x3c, !PT ;  /* 0x0000000300067212 */ /* 0x000fc600078e3cff */
[----:B------:R-:W-:Y:S01]  /*b1d0*/  IMAD R8, R7, 0x8, R2 ;  /* 0x0000000807087824 */ /* 0x000fe200078e0202 */
[----:B------:R-:W-:Y:S01]  /*b1e0*/  SHF.L.U32 R5, R6, 0x1f, RZ ;  /* 0x0000001f06057819 */ /* 0x000fe200000006ff */
[----:B0-----:R-:W-:Y:S06]  /*b1f0*/  @!P0 BRA `(.L_x_308) ;  /* 0x00000004002c8947 */ /* 0x001fec0003800000 */
.L_x_322:
[----:B------:R-:W1:Y:S01]  /*b200*/  SYNCS.PHASECHK.TRANS64.TRYWAIT P0, [R8+URZ], R5 ;  /* 0x00000005080075a7 */ /* 0x000e62000800017f */
[----:B------:R-:W-:-:S05]  /*b210*/  VIADD R0, R7, 0x1 ;  /* 0x0000000107007836 */ /* 0x000fca0000000000 */
[----:B------:R-:W-:-:S04]  /*b220*/  ISETP.NE.AND P1, PT, R0, 0x5, PT ;  /* 0x000000050000780c */ /* 0x000fc80003f25270 */
[----:B------:R-:W-:Y:S02]  /*b230*/  SEL R3, RZ, 0x1, P1 ;  /* 0x00000001ff037807 */ /* 0x000fe40000800000 */
[----:B------:R-:W-:Y:S02]  /*b240*/  SEL R7, R0, RZ, P1 ;  /* 0x000000ff00077207 */ /* 0x000fe40000800000 */
[----:B------:R-:W-:-:S03]  /*b250*/  LOP3.LUT R6, R6, R3, RZ, 0x3c, !PT ;  /* 0x0000000306067212 */ /* 0x000fc600078e3cff */
[----:B0-----:R-:W-:Y:S01]  /*b260*/  IMAD R9, R7, 0x8, R2 ;  /* 0x0000000807097824 */ /* 0x001fe200078e0202 */
[----:B------:R-:W-:Y:S01]  /*b270*/  SHF.L.U32 R4, R6, 0x1f, RZ ;  /* 0x0000001f06047819 */ /* 0x000fe200000006ff */
[----:B-1----:R-:W-:Y:S06]  /*b280*/  @!P0 BRA `(.L_x_309) ;  /* 0x00000004001c8947 */ /* 0x002fec0003800000 */
.L_x_323:
[----:B------:R-:W1:Y:S01]  /*b290*/  SYNCS.PHASECHK.TRANS64.TRYWAIT P0, [R9+URZ], R4 ;  /* 0x00000004090075a7 */ /* 0x000e62000800017f */
[----:B------:R-:W-:-:S05]  /*b2a0*/  VIADD R0, R7, 0x1 ;  /* 0x0000000107007836 */ /* 0x000fca0000000000 */
[----:B------:R-:W-:-:S04]  /*b2b0*/  ISETP.NE.AND P1, PT, R0, 0x5, PT ;  /* 0x000000050000780c */ /* 0x000fc80003f25270 */
[----:B------:R-:W-:Y:S02]  /*b2c0*/  SEL R3, RZ, 0x1, P1 ;  /* 0x00000001ff037807 */ /* 0x000fe40000800000 */
[----:B------:R-:W-:Y:S02]  /*b2d0*/  SEL R7, R0, RZ, P1 ;  /* 0x000000ff00077207 */ /* 0x000fe40000800000 */
[----:B------:R-:W-:-:S03]  /*b2e0*/  LOP3.LUT R11, R6, R3, RZ, 0x3c, !PT ;  /* 0x00000003060b7212 */ /* 0x000fc600078e3cff */
[----:B------:R-:W-:Y:S01]  /*b2f0*/  IMAD R6, R7, 0x8, R2 ;  /* 0x0000000807067824 */ /* 0x000fe200078e0202 */
[----:B0-----:R-:W-:Y:S01]  /*b300*/  SHF.L.U32 R5, R11, 0x1f, RZ ;  /* 0x0000001f0b057819 */ /* 0x001fe200000006ff */
[----:B-1----:R-:W-:Y:S06]  /*b310*/  @!P0 BRA `(.L_x_310) ;  /* 0x00000004000c8947 */ /* 0x002fec0003800000 */
.L_x_324:
[----:B------:R-:W1:Y:S01]  /*b320*/  SYNCS.PHASECHK.TRANS64.TRYWAIT P0, [R6+URZ], R5 ;  /* 0x00000005060075a7 */ /* 0x000e62000800017f */
[----:B------:R-:W-:-:S05]  /*b330*/  VIADD R0, R7, 0x1 ;  /* 0x0000000107007836 */ /* 0x000fca0000000000 */
[----:B------:R-:W-:-:S04]  /*b340*/  ISETP.NE.AND P1, PT, R0, 0x5, PT ;  /* 0x000000050000780c */ /* 0x000fc80003f25270 */
[----:B0-----:R-:W-:Y:S02]  /*b350*/  SEL R4, RZ, 0x1, P1 ;  /* 0x00000001ff047807 */ /* 0x001fe40000800000 */
[----:B------:R-:W-:Y:S02]  /*b360*/  SEL R3, R0, RZ, P1 ;  /* 0x000000ff00037207 */ /* 0x000fe40000800000 */
[----:B------:R-:W-:Y:S01]  /*b370*/  LOP3.LUT R0, R11, R4, RZ, 0x3c, !PT ;  /* 0x000000040b007212 */ /* 0x000fe200078e3cff */
[----:B-1----:R-:W-:Y:S06]  /*b380*/  @!P0 BRA `(.L_x_311) ;  /* 0x0000000400048947 */ /* 0x002fec0003800000 */
.L_x_325:
[----:B------:R-:W-:Y:S01]  /*b390*/  IMAD R3, R3, 0x8, R2 ;  /* 0x0000000803037824 */ /* 0x000fe200078e0202 */
[----:B------:R-:W-:-:S07]  /*b3a0*/  SHF.L.U32 R0, R0, 0x1f, RZ ;  /* 0x0000001f00007819 */ /* 0x000fce00000006ff */
.L_x_312:
[----:B-1----:R1:W2:Y:S02]  /*b3b0*/  SYNCS.PHASECHK.TRANS64.TRYWAIT P0, [R3+URZ], R0 ;  /* 0x00000000030075a7 */ /* 0x0022a4000800017f */
[----:B--2---:R-:W-:Y:S05]  /*b3c0*/  @!P0 NANOSLEEP.SYNCS 0x989680 ;  /* 0x009896800000895d */ /* 0x004fea0003900000 */
[----:B------:R-:W2:Y:S02]  /*b3d0*/  @!P0 SYNCS.PHASECHK.TRANS64 P0, [R3+URZ], R0 ;  /* 0x00000000030085a7 */ /* 0x000ea4000800007f */
[----:B--2---:R-:W-:Y:S05]  /*b3e0*/  @!P0 BRA `(.L_x_312) ;  /* 0xfffffffc00f08947 */ /* 0x004fea000383ffff */
.L_x_306:
[----:B------:R-:W-:Y:S05]  /*b3f0*/  BSYNC B0 ;  /* 0x0000000000007941 */ /* 0x000fea0003800000 */
.L_x_305:
[----:B------:R-:W-:Y:S05]  /*b400*/  EXIT ;  /* 0x000000000000794d */ /* 0x000fea0003800000 */
.L_x_15:
[----:B-1----:R1:W2:Y:S02]  /*b410*/  SYNCS.PHASECHK.TRANS64.TRYWAIT P0, [R159+URZ], R0 ;  /* 0x000000009f0075a7 */ /* 0x0022a4000800017f */
[----:B--2---:R-:W-:Y:S05]  /*b420*/  @!P0 NANOSLEEP.SYNCS 0x989680 ;  /* 0x009896800000895d */ /* 0x004fea0003900000 */
[----:B------:R-:W2:Y:S02]  /*b430*/  @!P0 SYNCS.PHASECHK.TRANS64 P0, [R159+URZ], R0 ;  /* 0x000000009f0085a7 */ /* 0x000ea4000800007f */
[----:B--2---:R-:W-:Y:S05]  /*b440*/  @!P0 BRA `(.L_x_15) ;  /* 0xfffffffc00f08947 */ /* 0x004fea000383ffff */
[----:B------:R-:W-:Y:S05]  /*b450*/  BRA `(.L_x_313) ;  /* 0xffffff6000107947 */ /* 0x000fea000383ffff */
.L_x_20:
[----:B--2---:R2:W3:Y:S02]  /*b460*/  SYNCS.PHASECHK.TRANS64.TRYWAIT P1, [R3+URZ], R0 ;  /* 0x00000000030075a7 */ /* 0x0044e4000802017f */
[----:B---3--:R-:W-:Y:S05]  /*b470*/  @!P1 NANOSLEEP.SYNCS 0x989680 ;  /* 0x009896800000995d */ /* 0x008fea0003900000 */
[----:B------:R-:W3:Y:S02]  /*b480*/  @!P1 SYNCS.PHASECHK.TRANS64 P1, [R3+URZ], R0 ;  /* 0x00000000030095a7 */ /* 0x000ee4000802007f */
[----:B---3--:R-:W-:Y:S05]  /*b490*/  @!P1 BRA `(.L_x_20) ;  /* 0xfffffffc00f09947 */ /* 0x008fea000383ffff */
[----:B------:R-:W-:Y:S05]  /*b4a0*/  BRA `(.L_x_19) ;  /* 0xffffff60007c7947 */ /* 0x000fea000383ffff */
.L_x_25:
[----:B--2---:R-:W-:-:S04]  /*b4b0*/  IMAD.U32 R4, RZ, RZ, UR4 ;  /* 0x00000004ff047e24 */ /* 0x004fc8000f8e00ff */
[----:B------:R2:W3:Y:S03]  /*b4c0*/  SYNCS.PHASECHK.TRANS64.TRYWAIT P1, [R4+URZ], R3 ;  /* 0x00000003040075a7 */ /* 0x0004e6000802017f */
[----:B---3--:R-:W-:Y:S05]  /*b4d0*/  @!P1 NANOSLEEP.SYNCS 0x989680 ;  /* 0x009896800000995d */ /* 0x008fea0003900000 */
[----:B------:R-:W3:Y:S02]  /*b4e0*/  @!P1 SYNCS.PHASECHK.TRANS64 P1, [R4+URZ], R3 ;  /* 0x00000003040095a7 */ /* 0x000ee4000802007f */
[----:B---3--:R-:W-:Y:S05]  /*b4f0*/  @!P1 BRA `(.L_x_25) ;  /* 0xfffffffc00ec9947 */ /* 0x008fea000383ffff */
[----:B------:R-:W-:Y:S05]  /*b500*/  BRA `(.L_x_24) ;  /* 0xffffff6400587947 */ /* 0x000fea000383ffff */
.L_x_31:
[----:B-1----:R1:W2:Y:S02]  /*b510*/  SYNCS.PHASECHK.TRANS64.TRYWAIT P0, [R159+URZ+0x10], R0 ;  /* 0x000010009f0075a7 */ /* 0x0022a4000800017f */
[----:B--2---:R-:W-:Y:S05]  /*b520*/  @!P0 NANOSLEEP.SYNCS 0x989680 ;  /* 0x009896800000895d */ /* 0x004fea0003900000 */
[----:B------:R-:W2:Y:S02]  /*b530*/  @!P0 SYNCS.PHASECHK.TRANS64 P0, [R159+URZ+0x10], R0 ;  /* 0x000010009f0085a7 */ /* 0x000ea4000800007f */
[----:B--2---:R-:W-:Y:S05]  /*b540*/  @!P0 BRA `(.L_x_31) ;  /* 0xfffffffc00f08947 */ /* 0x004fea000383ffff */
[----:B------:R-:W-:Y:S05]  /*b550*/  BRA `(.L_x_314) ;  /* 0xffffff68009c7947 */ /* 0x000fea000383ffff */
.L_x_292:
[----:B------:R-:W-:Y:S01]  /*b560*/  BSSY B1, `(.L_x_315) ;  /* 0x0000006000017945 */ /* 0x000fe20003800000 */
[----:B------:R-:W-:-:S07]  /*b570*/  IMAD.MOV.U32 R15, RZ, RZ, -0x1 ;  /* 0xffffffffff0f7424 */ /* 0x000fce00078e00ff */
[----:B-----5:R-:W-:Y:S05]  /*b580*/  WARPSYNC.COLLECTIVE R15, `(.L_x_316) ;  /* 0x000000000f0c7348 */ /* 0x020fea0003c00000 */
[----:B------:R-:W-:Y:S02]  /*b590*/  ELECT P6, UR62, PT ;  /* 0x00000000003e782f */ /* 0x000fe400038c0000 */
[----:B------:R-:W-:Y:S01]  /*b5a0*/  MOV R14, UR62 ;  /* 0x0000003e000e7c02 */ /* 0x000fe20008000f00 */
[----:B-----5:R-:W-:Y:S10]  /*b5b0*/  ENDCOLLECTIVE ;  /* 0x000000000000791b */ /* 0x020ff40003800000 */
.L_x_316:
[----:B------:R-:W-:Y:S05]  /*b5c0*/  BSYNC B1 ;  /* 0x0000000000017941 */ /* 0x000fea0003800000 */
.L_x_315:
[----:B------:R-:W-:Y:S05]  /*b5d0*/  BRA `(.L_x_317) ;  /* 0xffffffec00e07947 */ /* 0x000fea000383ffff */
.L_x_295:
[----:B0-----:R0:W1:Y:S02]  /*b5e0*/  SYNCS.PHASECHK.TRANS64.TRYWAIT P1, [R10+URZ+0x28], R5 ;  /* 0x000028050a0075a7 */ /* 0x001064000802017f */
[----:B-1----:R-:W-:Y:S05]  /*b5f0*/  @!P1 NANOSLEEP.SYNCS 0x989680 ;  /* 0x009896800000995d */ /* 0x002fea0003900000 */
[----:B------:R-:W1:Y:S02]  /*b600*/  @!P1 SYNCS.PHASECHK.TRANS64 P1, [R10+URZ+0x28], R5 ;  /* 0x000028050a0095a7 */ /* 0x000e64000802007f */
[----:B-1----:R-:W-:Y:S05]  /*b610*/  @!P1 BRA `(.L_x_295) ;  /* 0xfffffffc00f09947 */ /* 0x002fea000383ffff */
[----:B------:R-:W-:Y:S05]  /*b620*/  BRA `(.L_x_318) ;  /* 0xfffffff000147947 */ /* 0x000fea000383ffff */
.L_x_304:
[----:B------:R-:W-:Y:S01]  /*b630*/  BSSY B0, `(.L_x_319) ;  /* 0x0000006000007945 */ /* 0x000fe20003800000 */
[----:B------:R-:W-:-:S07]  /*b640*/  IMAD.MOV.U32 R15, RZ, RZ, -0x1 ;  /* 0xffffffffff0f7424 */ /* 0x000fce00078e00ff */
[----:B-----5:R-:W-:Y:S05]  /*b650*/  WARPSYNC.COLLECTIVE R15, `(.L_x_320) ;  /* 0x000000000f0c7348 */ /* 0x020fea0003c00000 */
[----:B------:R-:W-:Y:S02]  /*b660*/  ELECT P6, UR62, PT ;  /* 0x00000000003e782f */ /* 0x000fe400038c0000 */
[----:B------:R-:W-:Y:S01]  /*b670*/  MOV R14, UR62 ;  /* 0x0000003e000e7c02 */ /* 0x000fe20008000f00 */
[----:B-----5:R-:W-:Y:S10]  /*b680*/  ENDCOLLECTIVE ;  /* 0x000000000000791b */ /* 0x020ff40003800000 */
.L_x_320:
[----:B------:R-:W-:Y:S05]  /*b690*/  BSYNC B0 ;  /* 0x0000000000007941 */ /* 0x000fea0003800000 */
.L_x_319:
[----:B------:R-:W-:Y:S05]  /*b6a0*/  BRA `(.L_x_321) ;  /* 0xfffffff800807947 */ /* 0x000fea000383ffff */
.L_x_308:
[----:B0-----:R0:W1:Y:S02]  /*b6b0*/  SYNCS.PHASECHK.TRANS64.TRYWAIT P0, [R9+URZ], R4 ;  /* 0x00000004090075a7 */ /* 0x001064000800017f */
[----:B-1----:R-:W-:Y:S05]  /*b6c0*/  @!P0 NANOSLEEP.SYNCS 0x989680 ;  /* 0x009896800000895d */ /* 0x002fea0003900000 */
[----:B------:R-:W1:Y:S02]  /*b6d0*/  @!P0 SYNCS.PHASECHK.TRANS64 P0, [R9+URZ], R4 ;  /* 0x00000004090085a7 */ /* 0x000e64000800007f */
[----:B-1----:R-:W-:Y:S05]  /*b6e0*/  @!P0 BRA `(.L_x_308) ;  /* 0xfffffffc00f08947 */ /* 0x002fea000383ffff */
[----:B------:R-:W-:Y:S05]  /*b6f0*/  BRA `(.L_x_322) ;  /* 0xfffffff800c07947 */ /* 0x000fea000383ffff */
.L_x_309:
[----:B0-----:R0:W1:Y:S02]  /*b700*/  SYNCS.PHASECHK.TRANS64.TRYWAIT P0, [R8+URZ], R5 ;  /* 0x00000005080075a7 */ /* 0x001064000800017f */
[----:B-1----:R-:W-:Y:S05]  /*b710*/  @!P0 NANOSLEEP.SYNCS 0x989680 ;  /* 0x009896800000895d */ /* 0x002fea0003900000 */
[----:B------:R-:W1:Y:S02]  /*b720*/  @!P0 SYNCS.PHASECHK.TRANS64 P0, [R8+URZ], R5 ;  /* 0x00000005080085a7 */ /* 0x000e64000800007f */
[----:B-1----:R-:W-:Y:S05]  /*b730*/  @!P0 BRA `(.L_x_309) ;  /* 0xfffffffc00f08947 */ /* 0x002fea000383ffff */
[----:B------:R-:W-:Y:S05]  /*b740*/  BRA `(.L_x_323) ;  /* 0xfffffff800d07947 */ /* 0x000fea000383ffff */
.L_x_310:
[----:B0-----:R0:W1:Y:S02]  /*b750*/  SYNCS.PHASECHK.TRANS64.TRYWAIT P0, [R9+URZ], R4 ;  /* 0x00000004090075a7 */ /* 0x001064000800017f */
[----:B-1----:R-:W-:Y:S05]  /*b760*/  @!P0 NANOSLEEP.SYNCS 0x989680 ;  /* 0x009896800000895d */ /* 0x002fea0003900000 */
[----:B------:R-:W1:Y:S02]  /*b770*/  @!P0 SYNCS.PHASECHK.TRANS64 P0, [R9+URZ], R4 ;  /* 0x00000004090085a7 */ /* 0x000e64000800007f */
[----:B-1----:R-:W-:Y:S05]  /*b780*/  @!P0 BRA `(.L_x_310) ;  /* 0xfffffffc00f08947 */ /* 0x002fea000383ffff */
[----:B------:R-:W-:Y:S05]  /*b790*/  BRA `(.L_x_324) ;  /* 0xfffffff800e07947 */ /* 0x000fea000383ffff */
.L_x_311:
[----:B0-----:R0:W1:Y:S02]  /*b7a0*/  SYNCS.PHASECHK.TRANS64.TRYWAIT P0, [R6+URZ], R5 ;  /* 0x00000005060075a7 */ /* 0x001064000800017f */
[----:B-1----:R-:W-:Y:S05]  /*b7b0*/  @!P0 NANOSLEEP.SYNCS 0x989680 ;  /* 0x009896800000895d */ /* 0x002fea0003900000 */
[----:B------:R-:W1:Y:S02]  /*b7c0*/  @!P0 SYNCS.PHASECHK.TRANS64 P0, [R6+URZ], R5 ;  /* 0x00000005060085a7 */ /* 0x000e64000800007f */
[----:B-1----:R-:W-:Y:S05]  /*b7d0*/  @!P0 BRA `(.L_x_311) ;  /* 0xfffffffc00f08947 */ /* 0x002fea000383ffff */
[----:B------:R-:W-:Y:S05]  /*b7e0*/  BRA `(.L_x_325) ;  /* 0xfffffff800e87947 */ /* 0x000fea000383ffff */
.L_x_326:
[----:B------:R-:W-:-:S00]  /*b7f0*/  BRA `(.L_x_326) ;  /* 0xfffffffc00fc7947 */ /* 0x000fc0000383ffff */
[----:B------:R-:W-:-:S00]  /*b800*/  NOP ;  /* 0x0000000000007918 */ /* 0x000fc00000000000 */
[----:B------:R-:W-:-:S00]  /*b810*/  NOP ;  /* 0x0000000000007918 */ /* 0x000fc00000000000 */
[----:B------:R-:W-:-:S00]  /*b820*/  NOP ;  /* 0x0000000000007918 */ /* 0x000fc00000000000 */
[----:B------:R-:W-:-:S00]  /*b830*/  NOP ;  /* 0x0000000000007918 */ /* 0x000fc00000000000 */
[----:B------:R-:W-:-:S00]  /*b840*/  NOP ;  /* 0x0000000000007918 */ /* 0x000fc00000000000 */
[----:B------:R-:W-:-:S00]  /*b850*/  NOP ;  /* 0x0000000000007918 */ /* 0x000fc00000000000 */
[----:B------:R-:W-:-:S00]  /*b860*/  NOP ;  /* 0x0000000000007918 */ /* 0x000fc00000000000 */
[----:B------:R-:W-:-:S00]  /*b870*/  NOP ;  /* 0x0000000000007918 */ /* 0x000fc00000000000 */
.L_x_327:


//--------------------- .nv.global.init           --------------------------
	.section	.nv.global.init,"aw",@progbits
.nv.global.init:
	.type		$str$22,@object
	.size		$str$22,($str$23 - $str$22)
$str$22:
        /*0000*/ 	.byte	0x6b, 0x5f, 0x74, 0x69, 0x6c, 0x65, 0x5f, 0x63, 0x6f, 0x75, 0x6e, 0x74, 0x20, 0x3e, 0x3d, 0x20
        /*0010*/ 	.byte	0x31, 0x00
	.type		$str$23,@object
	.size		$str$23,(__unnamed_1 - $str$23)
$str$23:
        /*0012*/ 	.byte	0x2f, 0x74, 0x6d, 0x70, 0x2f, 0x63, 0x75, 0x74, 0x6c, 0x61, 0x73, 0x73, 0x5f, 0x73, 0x77, 0x65
        /*0022*/ 	.byte	0x65, 0x70, 0x5f, 0x73, 0x72, 0x63, 0x2f, 0x69, 0x6e, 0x63, 0x6c, 0x75, 0x64, 0x65, 0x2f, 0x63
        /*0032*/ 	.byte	0x75, 0x74, 0x6c, 0x61, 0x73, 0x73, 0x2f, 0x67, 0x65, 0x6d, 0x6d, 0x2f, 0x63, 0x6f, 0x6c, 0x6c
        /*0042*/ 	.byte	0x65, 0x63, 0x74, 0x69, 0x76, 0x65, 0x2f, 0x73, 0x6d, 0x39, 0x30, 0x5f, 0x6d, 0x6d, 0x61, 0x5f
        /*0052*/ 	.byte	0x74, 0x6d, 0x61, 0x5f, 0x67, 0x6d, 0x6d, 0x61, 0x5f, 0x73, 0x73, 0x5f, 0x77, 0x61, 0x72, 0x70
        /*0062*/ 	.byte	0x73, 0x70, 0x65, 0x63, 0x69, 0x61, 0x6c, 0x69, 0x7a, 0x65, 0x64, 0x2e, 0x68, 0x70, 0x70, 0x00
	.type		__unnamed_1,@object
	.size		__unnamed_1,(.L_0 - __unnamed_1)
__unnamed_1:
        /*0072*/ 	.byte	0x76, 0x6f, 0x69, 0x64, 0x20, 0x63, 0x75, 0x74, 0x6c, 0x61, 0x73, 0x73, 0x3a, 0x3a, 0x67, 0x65
        /* <DEDUP_REMOVED lines=180> */
        /*0bc2*/ 	.byte	0x5d, 0x00
.L_0:


//--------------------- .nv.shared._ZN7cutlass13device_kernelINS_4gemm6kernel13GemmUniversalIN4cute5tupleIJiiiiEEENS1_10collective13CollectiveMmaINS1_34MainloopSm90TmaGmmaWarpSpecializedILi5ENS5_IJNS4_1CILi1EEESB_SB_EEENS1_32KernelTmaWarpSpecializedPingpongEEENS5_IJNSA_ILi64EEENSA_ILi256EEESF_EEENS_10bfloat16_tENS5_IJlSB_lEEESI_SJ_NS4_8TiledMMAINS4_8MMA_AtomIJNS4_4SM904GMMA28MMA_64x256x16_F32BF16BF16_SSILNSN_5MajorE0ELSP_0ELNSN_7ScaleInE1ELSQ_1EEEEEENS4_6LayoutISC_NS5_IJNSA_ILi0EEESU_SU_EEEEENS5_IJNS4_10UnderscoreESX_SX_EEEEENS4_13SM90_TMA_LOADENS4_14ComposedLayoutINS4_7SwizzleILi3ELi4ELi3EEENS4_18smem_ptr_flag_bitsILi16EEENST_INS5_IJNSA_ILi8EEESF_EEENS5_IJSF_SB_EEEEEEEvNS4_8identityES10_S1A_vS1B_EENS_8epilogue10collective6detail29Sm90TmaWarpSpecializedAdapterINS1E_15DefaultEpilogueISI_SJ_SJ_NS1D_6thread17LinearCombinationISI_Li1EffLNS1I_9ScaleType4KindE0ELNS_15FloatRoundStyleE2ESI_EENS1_15EpilogueDefaultEEEEEvvEEEEvNT_6ParamsE --------------------------
	.section	.nv.shared._ZN7cutlass13device_kernelINS_4gemm6kernel13GemmUniversalIN4cute5tupleIJiiiiEEENS1_10collective13CollectiveMmaINS1_34MainloopSm90TmaGmmaWarpSpecializedILi5ENS5_IJNS4_1CILi1EEESB_SB_EEENS1_32KernelTmaWarpSpecializedPingpongEEENS5_IJNSA_ILi64EEENSA_ILi256EEESF_EEENS_10bfloat16_tENS5_IJlSB_lEEESI_SJ_NS4_8TiledMMAINS4_8MMA_AtomIJNS4_4SM904GMMA28MMA_64x256x16_F32BF16BF16_SSILNSN_5MajorE0ELSP_0ELNSN_7ScaleInE1ELSQ_1EEEEEENS4_6LayoutISC_NS5_IJNSA_ILi0EEESU_SU_EEEEENS5_IJNS4_10UnderscoreESX_SX_EEEEENS4_13SM90_TMA_LOADENS4_14ComposedLayoutINS4_7SwizzleILi3ELi4ELi3EEENS4_18smem_ptr_flag_bitsILi16EEENST_INS5_IJNSA_ILi8EEESF_EEENS5_IJSF_SB_EEEEEEEvNS4_8identityES10_S1A_vS1B_EENS_8epilogue10collective6detail29Sm90TmaWarpSpecializedAdapterINS1E_15DefaultEpilogueISI_SJ_SJ_NS1D_6thread17LinearCombinationISI_Li1EffLNS1I_9ScaleType4KindE0ELNS_15FloatRoundStyleE2ESI_EENS1_15EpilogueDefaultEEEEEvvEEEEvNT_6ParamsE,"aw",@nobits
	.sectionflags	@""
	.align	16
	.zero		1024


//--------------------- .nv.shared.reserved.0     --------------------------
	.section	.nv.shared.reserved.0,"aw",@nobits
	.weak		__nv_reservedSMEM_offset_0_alias
	.size		__nv_reservedSMEM_offset_0_alias, 0, 0
	.other		__nv_reservedSMEM_offset_0_alias,@"STO_CUDA_RESERVED_SHARED STV_DEFAULT"
__nv_reservedSMEM_offset_0_alias:
	.zero		0


//--------------------- .nv.global                --------------------------
	.section	.nv.global,"aw",@nobits
.nv.global:
	.type		_ZN40_INTERNAL_dd1fa3b0_4_k_cu_ac2753b1_198474cute1_E,@object
	.size		_ZN40_INTERNAL_dd1fa3b0_4_k_cu_ac2753b1_198474cute1_E,(_ZN40_INTERNAL_dd1fa3b0_4_k_cu_ac2753b1_198474cuda3std3__45__cpo6cbeginE - _ZN40_INTERNAL_dd1fa3b0_4_k_cu_ac2753b1_198474cute1_E)
_ZN40_INTERNAL_dd1fa3b0_4_k_cu_ac2753b1_198474cute1_E:
	.zero		1
	.type		_ZN40_INTERNAL_dd1fa3b0_4_k_cu_ac2753b1_198474cuda3std3__45__cpo6cbeginE,@object
	.size		_ZN40_INTERNAL_dd1fa3b0_4_k_cu_ac2753b1_198474cuda3std3__45__cpo6cbeginE,(_ZN40_INTERNAL_dd1fa3b0_4_k_cu_ac2753b1_198474cuda3std3__48in_placeE - _ZN40_INTERNAL_dd1fa3b0_4_k_cu_ac2753b1_198474cuda3std3__45__cpo6cbeginE)
_ZN40_INTERNAL_dd1fa3b0_4_k_cu_ac2753b1_198474cuda3std3__45__cpo6cbeginE:
	.zero		1
	.type		_ZN40_INTERNAL_dd1fa3b0_4_k_cu_ac2753b1_198474cuda3std3__48in_placeE,@object
	.size		_ZN40_INTERNAL_dd1fa3b0_4_k_cu_ac2753b1_198474cuda3std3__48in_placeE,(_ZN40_INTERNAL_dd1fa3b0_4_k_cu_ac2753b1_198474cuda3std6ranges3__45__cpo9iter_moveE - _ZN40_INTERNAL_dd1fa3b0_4_k_cu_ac2753b1_198474cuda3std3__48in_placeE)
_ZN40_INTERNAL_dd1fa3b0_4_k_cu_ac2753b1_198474cuda3std3__48in_placeE:
	.zero		1
	.type		_ZN40_INTERNAL_dd1fa3b0_4_k_cu_ac2753b1_198474cuda3std6ranges3__45__cpo9iter_moveE,@object
	.size		_ZN40_INTERNAL_dd1fa3b0_4_k_cu_ac2753b1_198474cuda3std6ranges3__45__cpo9iter_moveE,(_ZN40_INTERNAL_dd1fa3b0_4_k_cu_ac2753b1_198474cuda3std3__45__cpo5beginE - _ZN40_INTERNAL_dd1fa3b0_4_k_cu_ac2753b1_198474cuda3std6ranges3__45__cpo9iter_moveE)
_ZN40_INTERNAL_dd1fa3b0_4_k_cu_ac2753b1_198474cuda3std6ranges3__45__cpo9iter_moveE:
	.zero		1
	.type		_ZN40_INTERNAL_dd1fa3b0_4_k_cu_ac2753b1_198474cuda3std3__45__cpo5beginE,@object
	.size		_ZN40_INTERNAL_dd1fa3b0_4_k_cu_ac2753b1_198474cuda3std3__45__cpo5beginE,(_ZN40_INTERNAL_dd1fa3b0_4_k_cu_ac2753b1_198474cuda3std3__442_GLOBAL__N__dd1fa3b0_4_k_cu_ac2753b1_198476ignoreE - _ZN40_INTERNAL_dd1fa3b0_4_k_cu_ac2753b1_198474cuda3std3__45__cpo5beginE)
_ZN40_INTERNAL_dd1fa3b0_4_k_cu_ac2753b1_198474cuda3std3__45__cpo5beginE:
	.zero		1
	.type		_ZN40_INTERNAL_dd1fa3b0_4_k_cu_ac2753b1_198474cuda3std3__442_GLOBAL__N__dd1fa3b0_4_k_cu_ac2753b1_198476ignoreE,@object
	.size		_ZN40_INTERNAL_dd1fa3b0_4_k_cu_ac2753b1_198474cuda3std3__442_GLOBAL__N__dd1fa3b0_4_k_cu_ac2753b1_198476ignoreE,(_ZN40_INTERNAL_dd1fa3b0_4_k_cu_ac2753b1_198474cute7productE - _ZN40_INTERNAL_dd1fa3b0_4_k_cu_ac2753b1_198474cuda3std3__442_GLOBAL__N__dd1fa3b0_4_k_cu_ac2753b1_198476ignoreE)
_ZN40_INTERNAL_dd1fa3b0_4_k_cu_ac2753b1_198474cuda3std3__442_GLOBAL__N__dd1fa3b0_4_k_cu_ac2753b1_198476ignoreE:
	.zero		1
	.type		_ZN40_INTERNAL_dd1fa3b0_4_k_cu_ac2753b1_198474cute7productE,@object
	.size		_ZN40_INTERNAL_dd1fa3b0_4_k_cu_ac2753b1_198474cute7productE,(_ZN40_INTERNAL_dd1fa3b0_4_k_cu_ac2753b1_198474cuda3std3__45__cpo3endE - _ZN40_INTERNAL_dd1fa3b0_4_k_cu_ac2753b1_198474cute7productE)
_ZN40_INTERNAL_dd1fa3b0_4_k_cu_ac2753b1_198474cute7productE:
	.zero		1
	.type		_ZN40_INTERNAL_dd1fa3b0_4_k_cu_ac2753b1_198474cuda3std3__45__cpo3endE,@object
	.size		_ZN40_INTERNAL_dd1fa3b0_4_k_cu_ac2753b1_198474cuda3std3__45__cpo3endE,(_ZN40_INTERNAL_dd1fa3b0_4_k_cu_ac2753b1_198474cuda3std3__419piecewise_constructE - _ZN40_INTERNAL_dd1fa3b0_4_k_cu_ac2753b1_198474cuda3std3__45__cpo3endE)
_ZN40_INTERNAL_dd1fa3b0_4_k_cu_ac2753b1_198474cuda3std3__45__cpo3endE:
	.zero		1
	.type		_ZN40_INTERNAL_dd1fa3b0_4_k_cu_ac2753b1_198474cuda3std3__419piecewise_constructE,@object
	.size		_ZN40_INTERNAL_dd1fa3b0_4_k_cu_ac2753b1_198474cuda3std3__419piecewise_constructE,(_ZN40_INTERNAL_dd1fa3b0_4_k_cu_ac2753b1_198474cuda3std3__45__cpo4cendE - _ZN40_INTERNAL_dd1fa3b0_4_k_cu_ac2753b1_198474cuda3std3__419piecewise_constructE)
_ZN40_INTERNAL_dd1fa3b0_4_k_cu_ac2753b1_198474cuda3std3__419piecewise_constructE:
	.zero		1
	.type		_ZN40_INTERNAL_dd1fa3b0_4_k_cu_ac2753b1_198474cuda3std3__45__cpo4cendE,@object
	.size		_ZN40_INTERNAL_dd1fa3b0_4_k_cu_ac2753b1_198474cuda3std3__45__cpo4cendE,(_ZN40_INTERNAL_dd1fa3b0_4_k_cu_ac2753b1_198474cuda3std6ranges3__45__cpo4swapE - _ZN40_INTERNAL_dd1fa3b0_4_k_cu_ac2753b1_198474cuda3std3__45__cpo4cendE)
_ZN40_INTERNAL_dd1fa3b0_4_k_cu_ac2753b1_198474cuda3std3__45__cpo4cendE:
	.zero		1
	.type		_ZN40_INTERNAL_dd1fa3b0_4_k_cu_ac2753b1_198474cuda3std6ranges3__45__cpo4swapE,@object
	.size		_ZN40_INTERNAL_dd1fa3b0_4_k_cu_ac2753b1_198474cuda3std6ranges3__45__cpo4swapE,(.L_8 - _ZN40_INTERNAL_dd1fa3b0_4_k_cu_ac2753b1_198474cuda3std6ranges3__45__cpo4swapE)
_ZN40_INTERNAL_dd1fa3b0_4_k_cu_ac2753b1_198474cuda3std6ranges3__45__cpo4swapE:
	.zero		1
.L_8:


//--------------------- .nv.constant0._ZN7cutlass13device_kernelINS_4gemm6kernel13GemmUniversalIN4cute5tupleIJiiiiEEENS1_10collective13CollectiveMmaINS1_34MainloopSm90TmaGmmaWarpSpecializedILi5ENS5_IJNS4_1CILi1EEESB_SB_EEENS1_32KernelTmaWarpSpecializedPingpongEEENS5_IJNSA_ILi64EEENSA_ILi256EEESF_EEENS_10bfloat16_tENS5_IJlSB_lEEESI_SJ_NS4_8TiledMMAINS4_8MMA_AtomIJNS4_4SM904GMMA28MMA_64x256x16_F32BF16BF16_SSILNSN_5MajorE0ELSP_0ELNSN_7ScaleInE1ELSQ_1EEEEEENS4_6LayoutISC_NS5_IJNSA_ILi0EEESU_SU_EEEEENS5_IJNS4_10UnderscoreESX_SX_EEEEENS4_13SM90_TMA_LOADENS4_14ComposedLayoutINS4_7SwizzleILi3ELi4ELi3EEENS4_18smem_ptr_flag_bitsILi16EEENST_INS5_IJNSA_ILi8EEESF_EEENS5_IJSF_SB_EEEEEEEvNS4_8identityES10_S1A_vS1B_EENS_8epilogue10collective6detail29Sm90TmaWarpSpecializedAdapterINS1E_15DefaultEpilogueISI_SJ_SJ_NS1D_6thread17LinearCombinationISI_Li1EffLNS1I_9ScaleType4KindE0ELNS_15FloatRoundStyleE2ESI_EENS1_15EpilogueDefaultEEEEEvvEEEEvNT_6ParamsE --------------------------
	.section	.nv.constant0._ZN7cutlass13device_kernelINS_4gemm6kernel13GemmUniversalIN4cute5tupleIJiiiiEEENS1_10collective13CollectiveMmaINS1_34MainloopSm90TmaGmmaWarpSpecializedILi5ENS5_IJNS4_1CILi1EEESB_SB_EEENS1_32KernelTmaWarpSpecializedPingpongEEENS5_IJNSA_ILi64EEENSA_ILi256EEESF_EEENS_10bfloat16_tENS5_IJlSB_lEEESI_SJ_NS4_8TiledMMAINS4_8MMA_AtomIJNS4_4SM904GMMA28MMA_64x256x16_F32BF16BF16_SSILNSN_5MajorE0ELSP_0ELNSN_7ScaleInE1ELSQ_1EEEEEENS4_6LayoutISC_NS5_IJNSA_ILi0EEESU_SU_EEEEENS5_IJNS4_10UnderscoreESX_SX_EEEEENS4_13SM90_TMA_LOADENS4_14ComposedLayoutINS4_7SwizzleILi3ELi4ELi3EEENS4_18smem_ptr_flag_bitsILi16EEENST_INS5_IJNSA_ILi8EEESF_EEENS5_IJSF_SB_EEEEEEEvNS4_8identityES10_S1A_vS1B_EENS_8epilogue10collective6detail29Sm90TmaWarpSpecializedAdapterINS1E_15DefaultEpilogueISI_SJ_SJ_NS1D_6thread17LinearCombinationISI_Li1EffLNS1I_9ScaleType4KindE0ELNS_15FloatRoundStyleE2ESI_EENS1_15EpilogueDefaultEEEEEvvEEEEvNT_6ParamsE,"a",@progbits
	.sectionflags	@""
	.align	4
.nv.constant0._ZN7cutlass13device_kernelINS_4gemm6kernel13GemmUniversalIN4cute5tupleIJiiiiEEENS1_10collective13CollectiveMmaINS1_34MainloopSm90TmaGmmaWarpSpecializedILi5ENS5_IJNS4_1CILi1EEESB_SB_EEENS1_32KernelTmaWarpSpecializedPingpongEEENS5_IJNSA_ILi64EEENSA_ILi256EEESF_EEENS_10bfloat16_tENS5_IJlSB_lEEESI_SJ_NS4_8TiledMMAINS4_8MMA_AtomIJNS4_4SM904GMMA28MMA_64x256x16_F32BF16BF16_SSILNSN_5MajorE0ELSP_0ELNSN_7ScaleInE1ELSQ_1EEEEEENS4_6LayoutISC_NS5_IJNSA_ILi0EEESU_SU_EEEEENS5_IJNS4_10UnderscoreESX_SX_EEEEENS4_13SM90_TMA_LOADENS4_14ComposedLayoutINS4_7SwizzleILi3ELi4ELi3EEENS4_18smem_ptr_flag_bitsILi16EEENST_INS5_IJNSA_ILi8EEESF_EEENS5_IJSF_SB_EEEEEEEvNS4_8identityES10_S1A_vS1B_EENS_8epilogue10collective6detail29Sm90TmaWarpSpecializedAdapterINS1E_15DefaultEpilogueISI_SJ_SJ_NS1D_6thread17LinearCombinationISI_Li1EffLNS1I_9ScaleType4KindE0ELNS_15FloatRoundStyleE2ESI_EENS1_15EpilogueDefaultEEEEEvvEEEEvNT_6ParamsE:
	.zero		1664


//--------------------- SYMBOLS --------------------------

	.type		.nv.reservedSmem.offset0,@object
	.size		.nv.reservedSmem.offset0,0x4
	.type		__assertfail,@function
